//
// Generated by NVIDIA NVVM Compiler
//
// Compiler Build ID: CL-36424714
// Cuda compilation tools, release 13.0, V13.0.88
// Based on NVVM 20.0.0
//

.version 9.0
.target sm_100
.address_size 64

	// .globl	_Z18convolution_kernelPfS_S_iiiiiii

.visible .entry _Z18convolution_kernelPfS_S_iiiiiii(
	.param .u64 .ptr .align 1 _Z18convolution_kernelPfS_S_iiiiiii_param_0,
	.param .u64 .ptr .align 1 _Z18convolution_kernelPfS_S_iiiiiii_param_1,
	.param .u64 .ptr .align 1 _Z18convolution_kernelPfS_S_iiiiiii_param_2,
	.param .u32 _Z18convolution_kernelPfS_S_iiiiiii_param_3,
	.param .u32 _Z18convolution_kernelPfS_S_iiiiiii_param_4,
	.param .u32 _Z18convolution_kernelPfS_S_iiiiiii_param_5,
	.param .u32 _Z18convolution_kernelPfS_S_iiiiiii_param_6,
	.param .u32 _Z18convolution_kernelPfS_S_iiiiiii_param_7,
	.param .u32 _Z18convolution_kernelPfS_S_iiiiiii_param_8,
	.param .u32 _Z18convolution_kernelPfS_S_iiiiiii_param_9
)
{
	.reg .pred 	%p<34>;
	.reg .b32 	%r<121>;
	.reg .b32 	%f<70>;
	.reg .b64 	%rd<58>;

	ld.param.u64 	%rd6, [_Z18convolution_kernelPfS_S_iiiiiii_param_0];
	ld.param.u64 	%rd5, [_Z18convolution_kernelPfS_S_iiiiiii_param_1];
	ld.param.u64 	%rd7, [_Z18convolution_kernelPfS_S_iiiiiii_param_2];
	ld.param.u32 	%r51, [_Z18convolution_kernelPfS_S_iiiiiii_param_3];
	ld.param.u32 	%r52, [_Z18convolution_kernelPfS_S_iiiiiii_param_4];
	ld.param.u32 	%r53, [_Z18convolution_kernelPfS_S_iiiiiii_param_5];
	ld.param.u32 	%r54, [_Z18convolution_kernelPfS_S_iiiiiii_param_7];
	ld.param.u32 	%r56, [_Z18convolution_kernelPfS_S_iiiiiii_param_8];
	ld.param.u32 	%r55, [_Z18convolution_kernelPfS_S_iiiiiii_param_9];
	cvta.to.global.u64 	%rd1, %rd7;
	cvta.to.global.u64 	%rd2, %rd6;
	cvta.to.global.u64 	%rd3, %rd5;
	mov.u32 	%r57, %ctaid.x;
	mov.u32 	%r58, %ntid.x;
	mov.u32 	%r59, %tid.x;
	mad.lo.s32 	%r1, %r57, %r58, %r59;
	mov.u32 	%r60, %ctaid.y;
	mov.u32 	%r61, %ntid.y;
	mov.u32 	%r62, %tid.y;
	mad.lo.s32 	%r2, %r60, %r61, %r62;
	setp.ge.s32 	%p1, %r2, %r55;
	setp.ge.s32 	%p2, %r1, %r56;
	or.pred  	%p3, %p2, %p1;
	setp.lt.s32 	%p4, %r51, 1;
	or.pred  	%p5, %p3, %p4;
	@%p5 bra 	$L__BB0_42;
	setp.lt.s32 	%p6, %r52, 1;
	mad.lo.s32 	%r63, %r55, %r1, %r2;
	mul.lo.s32 	%r3, %r63, %r51;
	@%p6 bra 	$L__BB0_31;
	setp.lt.s32 	%p15, %r53, 1;
	@%p15 bra 	$L__BB0_20;
	and.b32  	%r4, %r53, 7;
	and.b32  	%r5, %r53, 3;
	and.b32  	%r6, %r53, 2147483640;
	and.b32  	%r7, %r53, 1;
	neg.s32 	%r8, %r6;
	shl.b32 	%r9, %r52, 3;
	add.s64 	%rd4, %rd1, 16;
	mov.b32 	%r104, 0;
	mul.wide.u32 	%rd48, %r52, 4;
$L__BB0_4:
	mov.f32 	%f69, 0f00000000;
	mov.b32 	%r105, 0;
$L__BB0_5:
	mad.lo.s32 	%r89, %r104, %r52, %r105;
	mul.lo.s32 	%r12, %r89, %r53;
	mov.b32 	%r106, 0;
$L__BB0_6:
	setp.lt.u32 	%p24, %r53, 8;
	add.s32 	%r91, %r106, %r1;
	mad.lo.s32 	%r14, %r91, %r54, %r2;
	add.s32 	%r92, %r12, %r106;
	mul.lo.s32 	%r15, %r92, %r53;
	mov.b32 	%r111, 0;
	@%p24 bra 	$L__BB0_9;
	mad.lo.s32 	%r108, %r52, %r14, %r105;
	mov.u32 	%r107, %r15;
	mov.u32 	%r109, %r8;
$L__BB0_8:
	.pragma "nounroll";
	mul.wide.s32 	%rd24, %r107, 4;
	add.s64 	%rd25, %rd4, %rd24;
	mul.wide.s32 	%rd26, %r108, 4;
	add.s64 	%rd27, %rd2, %rd26;
	ld.global.f32 	%f17, [%rd27];
	ld.global.f32 	%f18, [%rd25+-16];
	fma.rn.f32 	%f19, %f17, %f18, %f69;
	mul.wide.u32 	%rd28, %r52, 4;
	add.s64 	%rd29, %rd27, %rd28;
	ld.global.f32 	%f20, [%rd29];
	ld.global.f32 	%f21, [%rd25+-12];
	fma.rn.f32 	%f22, %f20, %f21, %f19;
	add.s64 	%rd30, %rd29, %rd28;
	ld.global.f32 	%f23, [%rd30];
	ld.global.f32 	%f24, [%rd25+-8];
	fma.rn.f32 	%f25, %f23, %f24, %f22;
	add.s64 	%rd31, %rd30, %rd28;
	ld.global.f32 	%f26, [%rd31];
	ld.global.f32 	%f27, [%rd25+-4];
	fma.rn.f32 	%f28, %f26, %f27, %f25;
	add.s64 	%rd32, %rd31, %rd28;
	ld.global.f32 	%f29, [%rd32];
	ld.global.f32 	%f30, [%rd25];
	fma.rn.f32 	%f31, %f29, %f30, %f28;
	add.s64 	%rd33, %rd32, %rd28;
	ld.global.f32 	%f32, [%rd33];
	ld.global.f32 	%f33, [%rd25+4];
	fma.rn.f32 	%f34, %f32, %f33, %f31;
	add.s64 	%rd34, %rd33, %rd28;
	ld.global.f32 	%f35, [%rd34];
	ld.global.f32 	%f36, [%rd25+8];
	fma.rn.f32 	%f37, %f35, %f36, %f34;
	add.s64 	%rd35, %rd34, %rd28;
	ld.global.f32 	%f38, [%rd35];
	ld.global.f32 	%f39, [%rd25+12];
	fma.rn.f32 	%f69, %f38, %f39, %f37;
	add.s32 	%r109, %r109, 8;
	add.s32 	%r108, %r108, %r9;
	add.s32 	%r107, %r107, 8;
	setp.ne.s32 	%p25, %r109, 0;
	mov.u32 	%r111, %r6;
	@%p25 bra 	$L__BB0_8;
$L__BB0_9:
	setp.eq.s32 	%p26, %r4, 0;
	@%p26 bra 	$L__BB0_17;
	add.s32 	%r93, %r4, -1;
	setp.lt.u32 	%p27, %r93, 3;
	@%p27 bra 	$L__BB0_12;
	add.s32 	%r94, %r14, %r111;
	mad.lo.s32 	%r95, %r94, %r52, %r105;
	mul.wide.s32 	%rd36, %r95, 4;
	add.s64 	%rd37, %rd2, %rd36;
	ld.global.f32 	%f41, [%rd37];
	add.s32 	%r96, %r111, %r15;
	mul.wide.s32 	%rd38, %r96, 4;
	add.s64 	%rd39, %rd1, %rd38;
	ld.global.f32 	%f42, [%rd39];
	fma.rn.f32 	%f43, %f41, %f42, %f69;
	add.s64 	%rd41, %rd37, %rd48;
	ld.global.f32 	%f44, [%rd41];
	ld.global.f32 	%f45, [%rd39+4];
	fma.rn.f32 	%f46, %f44, %f45, %f43;
	add.s64 	%rd42, %rd41, %rd48;
	ld.global.f32 	%f47, [%rd42];
	ld.global.f32 	%f48, [%rd39+8];
	fma.rn.f32 	%f49, %f47, %f48, %f46;
	add.s64 	%rd43, %rd42, %rd48;
	ld.global.f32 	%f50, [%rd43];
	ld.global.f32 	%f51, [%rd39+12];
	fma.rn.f32 	%f69, %f50, %f51, %f49;
	add.s32 	%r111, %r111, 4;
$L__BB0_12:
	setp.eq.s32 	%p28, %r5, 0;
	@%p28 bra 	$L__BB0_17;
	setp.eq.s32 	%p29, %r5, 1;
	@%p29 bra 	$L__BB0_15;
	add.s32 	%r97, %r14, %r111;
	mad.lo.s32 	%r98, %r97, %r52, %r105;
	mul.wide.s32 	%rd44, %r98, 4;
	add.s64 	%rd45, %rd2, %rd44;
	ld.global.f32 	%f53, [%rd45];
	add.s32 	%r99, %r111, %r15;
	mul.wide.s32 	%rd46, %r99, 4;
	add.s64 	%rd47, %rd1, %rd46;
	ld.global.f32 	%f54, [%rd47];
	fma.rn.f32 	%f55, %f53, %f54, %f69;
	add.s64 	%rd49, %rd45, %rd48;
	ld.global.f32 	%f56, [%rd49];
	ld.global.f32 	%f57, [%rd47+4];
	fma.rn.f32 	%f69, %f56, %f57, %f55;
	add.s32 	%r111, %r111, 2;
$L__BB0_15:
	setp.eq.s32 	%p30, %r7, 0;
	@%p30 bra 	$L__BB0_17;
	add.s32 	%r100, %r14, %r111;
	mad.lo.s32 	%r101, %r100, %r52, %r105;
	mul.wide.s32 	%rd50, %r101, 4;
	add.s64 	%rd51, %rd2, %rd50;
	ld.global.f32 	%f58, [%rd51];
	add.s32 	%r102, %r111, %r15;
	mul.wide.s32 	%rd52, %r102, 4;
	add.s64 	%rd53, %rd1, %rd52;
	ld.global.f32 	%f59, [%rd53];
	fma.rn.f32 	%f69, %f58, %f59, %f69;
$L__BB0_17:
	add.s32 	%r106, %r106, 1;
	setp.ne.s32 	%p31, %r106, %r53;
	@%p31 bra 	$L__BB0_6;
	add.s32 	%r105, %r105, 1;
	setp.ne.s32 	%p32, %r105, %r52;
	@%p32 bra 	$L__BB0_5;
	ld.param.u64 	%rd57, [_Z18convolution_kernelPfS_S_iiiiiii_param_1];
	add.s32 	%r103, %r104, %r3;
	cvta.to.global.u64 	%rd54, %rd57;
	mul.wide.s32 	%rd55, %r103, 4;
	add.s64 	%rd56, %rd54, %rd55;
	st.global.f32 	[%rd56], %f69;
	add.s32 	%r104, %r104, 1;
	setp.eq.s32 	%p33, %r104, %r51;
	@%p33 bra 	$L__BB0_42;
	bra.uni 	$L__BB0_4;
$L__BB0_20:
	and.b32  	%r31, %r51, 7;
	setp.lt.u32 	%p16, %r51, 8;
	mov.b32 	%r115, 0;
	@%p16 bra 	$L__BB0_23;
	and.b32  	%r115, %r51, 2147483640;
	mov.b32 	%r113, 0;
$L__BB0_22:
	.pragma "nounroll";
	add.s32 	%r77, %r113, %r3;
	mul.wide.s32 	%rd16, %r77, 4;
	add.s64 	%rd17, %rd3, %rd16;
	mov.b32 	%r78, 0;
	st.global.u32 	[%rd17], %r78;
	st.global.u32 	[%rd17+4], %r78;
	st.global.u32 	[%rd17+8], %r78;
	st.global.u32 	[%rd17+12], %r78;
	st.global.u32 	[%rd17+16], %r78;
	st.global.u32 	[%rd17+20], %r78;
	st.global.u32 	[%rd17+24], %r78;
	st.global.u32 	[%rd17+28], %r78;
	add.s32 	%r113, %r113, 8;
	setp.ne.s32 	%p17, %r113, %r115;
	@%p17 bra 	$L__BB0_22;
$L__BB0_23:
	setp.eq.s32 	%p18, %r31, 0;
	@%p18 bra 	$L__BB0_42;
	and.b32  	%r36, %r51, 3;
	setp.lt.u32 	%p19, %r31, 4;
	@%p19 bra 	$L__BB0_26;
	add.s32 	%r79, %r115, %r3;
	mul.wide.s32 	%rd18, %r79, 4;
	add.s64 	%rd19, %rd3, %rd18;
	mov.b32 	%r80, 0;
	st.global.u32 	[%rd19], %r80;
	st.global.u32 	[%rd19+4], %r80;
	st.global.u32 	[%rd19+8], %r80;
	st.global.u32 	[%rd19+12], %r80;
	add.s32 	%r115, %r115, 4;
$L__BB0_26:
	setp.eq.s32 	%p20, %r36, 0;
	@%p20 bra 	$L__BB0_42;
	setp.eq.s32 	%p21, %r36, 1;
	@%p21 bra 	$L__BB0_29;
	add.s32 	%r81, %r115, %r3;
	mul.wide.s32 	%rd20, %r81, 4;
	add.s64 	%rd21, %rd3, %rd20;
	mov.b32 	%r82, 0;
	st.global.u32 	[%rd21], %r82;
	st.global.u32 	[%rd21+4], %r82;
	add.s32 	%r115, %r115, 2;
$L__BB0_29:
	and.b32  	%r83, %r51, 1;
	setp.eq.b32 	%p22, %r83, 1;
	not.pred 	%p23, %p22;
	@%p23 bra 	$L__BB0_42;
	add.s32 	%r84, %r115, %r3;
	mul.wide.s32 	%rd22, %r84, 4;
	add.s64 	%rd23, %rd3, %rd22;
	mov.b32 	%r85, 0;
	st.global.u32 	[%rd23], %r85;
	bra.uni 	$L__BB0_42;
$L__BB0_31:
	and.b32  	%r41, %r51, 7;
	setp.lt.u32 	%p7, %r51, 8;
	mov.b32 	%r119, 0;
	@%p7 bra 	$L__BB0_34;
	and.b32  	%r119, %r51, 2147483640;
	mov.b32 	%r117, 0;
$L__BB0_33:
	.pragma "nounroll";
	add.s32 	%r66, %r117, %r3;
	mul.wide.s32 	%rd8, %r66, 4;
	add.s64 	%rd9, %rd3, %rd8;
	mov.b32 	%r67, 0;
	st.global.u32 	[%rd9], %r67;
	st.global.u32 	[%rd9+4], %r67;
	st.global.u32 	[%rd9+8], %r67;
	st.global.u32 	[%rd9+12], %r67;
	st.global.u32 	[%rd9+16], %r67;
	st.global.u32 	[%rd9+20], %r67;
	st.global.u32 	[%rd9+24], %r67;
	st.global.u32 	[%rd9+28], %r67;
	add.s32 	%r117, %r117, 8;
	setp.ne.s32 	%p8, %r117, %r119;
	@%p8 bra 	$L__BB0_33;
$L__BB0_34:
	setp.eq.s32 	%p9, %r41, 0;
	@%p9 bra 	$L__BB0_42;
	and.b32  	%r46, %r51, 3;
	setp.lt.u32 	%p10, %r41, 4;
	@%p10 bra 	$L__BB0_37;
	add.s32 	%r68, %r119, %r3;
	mul.wide.s32 	%rd10, %r68, 4;
	add.s64 	%rd11, %rd3, %rd10;
	mov.b32 	%r69, 0;
	st.global.u32 	[%rd11], %r69;
	st.global.u32 	[%rd11+4], %r69;
	st.global.u32 	[%rd11+8], %r69;
	st.global.u32 	[%rd11+12], %r69;
	add.s32 	%r119, %r119, 4;
$L__BB0_37:
	setp.eq.s32 	%p11, %r46, 0;
	@%p11 bra 	$L__BB0_42;
	setp.eq.s32 	%p12, %r46, 1;
	@%p12 bra 	$L__BB0_40;
	add.s32 	%r70, %r119, %r3;
	mul.wide.s32 	%rd12, %r70, 4;
	add.s64 	%rd13, %rd3, %rd12;
	mov.b32 	%r71, 0;
	st.global.u32 	[%rd13], %r71;
	st.global.u32 	[%rd13+4], %r71;
	add.s32 	%r119, %r119, 2;
$L__BB0_40:
	and.b32  	%r72, %r51, 1;
	setp.eq.b32 	%p13, %r72, 1;
	not.pred 	%p14, %p13;
	@%p14 bra 	$L__BB0_42;
	add.s32 	%r73, %r119, %r3;
	mul.wide.s32 	%rd14, %r73, 4;
	add.s64 	%rd15, %rd3, %rd14;
	mov.b32 	%r74, 0;
	st.global.u32 	[%rd15], %r74;
$L__BB0_42:
	ret;

}
	// .globl	_Z27improved_convolution_kernelPfS_S_iiiiiii
.visible .entry _Z27improved_convolution_kernelPfS_S_iiiiiii(
	.param .u64 .ptr .align 1 _Z27improved_convolution_kernelPfS_S_iiiiiii_param_0,
	.param .u64 .ptr .align 1 _Z27improved_convolution_kernelPfS_S_iiiiiii_param_1,
	.param .u64 .ptr .align 1 _Z27improved_convolution_kernelPfS_S_iiiiiii_param_2,
	.param .u32 _Z27improved_convolution_kernelPfS_S_iiiiiii_param_3,
	.param .u32 _Z27improved_convolution_kernelPfS_S_iiiiiii_param_4,
	.param .u32 _Z27improved_convolution_kernelPfS_S_iiiiiii_param_5,
	.param .u32 _Z27improved_convolution_kernelPfS_S_iiiiiii_param_6,
	.param .u32 _Z27improved_convolution_kernelPfS_S_iiiiiii_param_7,
	.param .u32 _Z27improved_convolution_kernelPfS_S_iiiiiii_param_8,
	.param .u32 _Z27improved_convolution_kernelPfS_S_iiiiiii_param_9
)
{
	.reg .pred 	%p<24>;
	.reg .b32 	%r<101>;
	.reg .b32 	%f<68>;
	.reg .b64 	%rd<56>;

	ld.param.u64 	%rd7, [_Z27improved_convolution_kernelPfS_S_iiiiiii_param_0];
	ld.param.u64 	%rd5, [_Z27improved_convolution_kernelPfS_S_iiiiiii_param_1];
	ld.param.u64 	%rd6, [_Z27improved_convolution_kernelPfS_S_iiiiiii_param_2];
	ld.param.u32 	%r40, [_Z27improved_convolution_kernelPfS_S_iiiiiii_param_3];
	ld.param.u32 	%r41, [_Z27improved_convolution_kernelPfS_S_iiiiiii_param_4];
	ld.param.u32 	%r42, [_Z27improved_convolution_kernelPfS_S_iiiiiii_param_5];
	ld.param.u32 	%r45, [_Z27improved_convolution_kernelPfS_S_iiiiiii_param_8];
	ld.param.u32 	%r44, [_Z27improved_convolution_kernelPfS_S_iiiiiii_param_9];
	cvta.to.global.u64 	%rd1, %rd6;
	cvta.to.global.u64 	%rd2, %rd7;
	cvta.to.global.u64 	%rd3, %rd5;
	mov.u32 	%r46, %ctaid.x;
	mov.u32 	%r47, %ntid.x;
	mov.u32 	%r48, %tid.x;
	mad.lo.s32 	%r1, %r46, %r47, %r48;
	mov.u32 	%r49, %ctaid.y;
	mov.u32 	%r50, %ntid.y;
	mov.u32 	%r51, %tid.y;
	mad.lo.s32 	%r2, %r49, %r50, %r51;
	setp.ge.s32 	%p1, %r2, %r44;
	setp.ge.s32 	%p2, %r1, %r45;
	or.pred  	%p3, %p2, %p1;
	setp.lt.s32 	%p4, %r40, 2;
	or.pred  	%p5, %p3, %p4;
	@%p5 bra 	$L__BB1_28;
	setp.lt.s32 	%p6, %r42, 1;
	mad.lo.s32 	%r52, %r44, %r1, %r2;
	mul.lo.s32 	%r3, %r52, %r40;
	@%p6 bra 	$L__BB1_17;
	and.b32  	%r4, %r42, 7;
	and.b32  	%r5, %r42, 2147483640;
	shl.b32 	%r6, %r41, 3;
	add.s64 	%rd4, %rd1, 16;
	mov.b32 	%r88, 1;
	mul.wide.s32 	%rd42, %r41, 4;
$L__BB1_3:
	mad.lo.s32 	%r69, %r88, %r41, 2;
	mul.lo.s32 	%r8, %r69, %r42;
	mov.f32 	%f67, 0f00000000;
	mov.b32 	%r89, 0;
$L__BB1_4:
	ld.param.u32 	%r87, [_Z27improved_convolution_kernelPfS_S_iiiiiii_param_7];
	setp.lt.u32 	%p14, %r42, 8;
	add.s32 	%r71, %r89, %r1;
	mad.lo.s32 	%r10, %r71, %r87, %r2;
	add.s32 	%r72, %r8, %r89;
	mul.lo.s32 	%r11, %r72, %r42;
	mov.b32 	%r94, 0;
	@%p14 bra 	$L__BB1_7;
	and.b32  	%r73, %r42, 2147483640;
	neg.s32 	%r92, %r73;
	mul.lo.s32 	%r91, %r41, %r10;
	mov.u32 	%r90, %r11;
$L__BB1_6:
	.pragma "nounroll";
	mul.wide.s32 	%rd16, %r90, 4;
	add.s64 	%rd17, %rd4, %rd16;
	mul.wide.s32 	%rd18, %r91, 4;
	add.s64 	%rd19, %rd2, %rd18;
	ld.global.f32 	%f16, [%rd19+8];
	ld.global.f32 	%f17, [%rd17+-16];
	fma.rn.f32 	%f18, %f16, %f17, %f67;
	mul.wide.s32 	%rd20, %r41, 4;
	add.s64 	%rd21, %rd19, %rd20;
	ld.global.f32 	%f19, [%rd21+8];
	ld.global.f32 	%f20, [%rd17+-12];
	fma.rn.f32 	%f21, %f19, %f20, %f18;
	add.s64 	%rd22, %rd21, %rd20;
	ld.global.f32 	%f22, [%rd22+8];
	ld.global.f32 	%f23, [%rd17+-8];
	fma.rn.f32 	%f24, %f22, %f23, %f21;
	add.s64 	%rd23, %rd22, %rd20;
	ld.global.f32 	%f25, [%rd23+8];
	ld.global.f32 	%f26, [%rd17+-4];
	fma.rn.f32 	%f27, %f25, %f26, %f24;
	add.s64 	%rd24, %rd23, %rd20;
	ld.global.f32 	%f28, [%rd24+8];
	ld.global.f32 	%f29, [%rd17];
	fma.rn.f32 	%f30, %f28, %f29, %f27;
	add.s64 	%rd25, %rd24, %rd20;
	ld.global.f32 	%f31, [%rd25+8];
	ld.global.f32 	%f32, [%rd17+4];
	fma.rn.f32 	%f33, %f31, %f32, %f30;
	add.s64 	%rd26, %rd25, %rd20;
	ld.global.f32 	%f34, [%rd26+8];
	ld.global.f32 	%f35, [%rd17+8];
	fma.rn.f32 	%f36, %f34, %f35, %f33;
	add.s64 	%rd27, %rd26, %rd20;
	ld.global.f32 	%f37, [%rd27+8];
	ld.global.f32 	%f38, [%rd17+12];
	fma.rn.f32 	%f67, %f37, %f38, %f36;
	add.s32 	%r92, %r92, 8;
	add.s32 	%r91, %r91, %r6;
	add.s32 	%r90, %r90, 8;
	setp.ne.s32 	%p15, %r92, 0;
	mov.u32 	%r94, %r5;
	@%p15 bra 	$L__BB1_6;
$L__BB1_7:
	setp.eq.s32 	%p16, %r4, 0;
	@%p16 bra 	$L__BB1_15;
	add.s32 	%r74, %r4, -1;
	setp.lt.u32 	%p17, %r74, 3;
	@%p17 bra 	$L__BB1_10;
	ld.param.u64 	%rd53, [_Z27improved_convolution_kernelPfS_S_iiiiiii_param_2];
	add.s32 	%r75, %r10, %r94;
	mul.lo.s32 	%r76, %r75, %r41;
	mul.wide.s32 	%rd28, %r76, 4;
	add.s64 	%rd29, %rd2, %rd28;
	ld.global.f32 	%f40, [%rd29+8];
	add.s32 	%r77, %r94, %r11;
	cvta.to.global.u64 	%rd30, %rd53;
	mul.wide.s32 	%rd31, %r77, 4;
	add.s64 	%rd32, %rd30, %rd31;
	ld.global.f32 	%f41, [%rd32];
	fma.rn.f32 	%f42, %f40, %f41, %f67;
	add.s64 	%rd34, %rd29, %rd42;
	ld.global.f32 	%f43, [%rd34+8];
	ld.global.f32 	%f44, [%rd32+4];
	fma.rn.f32 	%f45, %f43, %f44, %f42;
	add.s64 	%rd35, %rd34, %rd42;
	ld.global.f32 	%f46, [%rd35+8];
	ld.global.f32 	%f47, [%rd32+8];
	fma.rn.f32 	%f48, %f46, %f47, %f45;
	add.s64 	%rd36, %rd35, %rd42;
	ld.global.f32 	%f49, [%rd36+8];
	ld.global.f32 	%f50, [%rd32+12];
	fma.rn.f32 	%f67, %f49, %f50, %f48;
	add.s32 	%r94, %r94, 4;
$L__BB1_10:
	and.b32  	%r78, %r42, 3;
	setp.eq.s32 	%p18, %r78, 0;
	@%p18 bra 	$L__BB1_15;
	setp.eq.s32 	%p19, %r78, 1;
	@%p19 bra 	$L__BB1_13;
	ld.param.u64 	%rd54, [_Z27improved_convolution_kernelPfS_S_iiiiiii_param_2];
	add.s32 	%r79, %r10, %r94;
	mul.lo.s32 	%r80, %r79, %r41;
	mul.wide.s32 	%rd37, %r80, 4;
	add.s64 	%rd38, %rd2, %rd37;
	ld.global.f32 	%f52, [%rd38+8];
	add.s32 	%r81, %r94, %r11;
	cvta.to.global.u64 	%rd39, %rd54;
	mul.wide.s32 	%rd40, %r81, 4;
	add.s64 	%rd41, %rd39, %rd40;
	ld.global.f32 	%f53, [%rd41];
	fma.rn.f32 	%f54, %f52, %f53, %f67;
	add.s64 	%rd43, %rd38, %rd42;
	ld.global.f32 	%f55, [%rd43+8];
	ld.global.f32 	%f56, [%rd41+4];
	fma.rn.f32 	%f67, %f55, %f56, %f54;
	add.s32 	%r94, %r94, 2;
$L__BB1_13:
	and.b32  	%r82, %r42, 1;
	setp.eq.b32 	%p20, %r82, 1;
	not.pred 	%p21, %p20;
	@%p21 bra 	$L__BB1_15;
	ld.param.u64 	%rd55, [_Z27improved_convolution_kernelPfS_S_iiiiiii_param_2];
	add.s32 	%r83, %r10, %r94;
	mul.lo.s32 	%r84, %r83, %r41;
	mul.wide.s32 	%rd44, %r84, 4;
	add.s64 	%rd45, %rd2, %rd44;
	ld.global.f32 	%f57, [%rd45+8];
	add.s32 	%r85, %r94, %r11;
	cvta.to.global.u64 	%rd46, %rd55;
	mul.wide.s32 	%rd47, %r85, 4;
	add.s64 	%rd48, %rd46, %rd47;
	ld.global.f32 	%f58, [%rd48];
	fma.rn.f32 	%f67, %f57, %f58, %f67;
$L__BB1_15:
	add.s32 	%r89, %r89, 1;
	setp.ne.s32 	%p22, %r89, %r42;
	@%p22 bra 	$L__BB1_4;
	ld.param.u64 	%rd52, [_Z27improved_convolution_kernelPfS_S_iiiiiii_param_1];
	add.s32 	%r86, %r88, %r3;
	cvta.to.global.u64 	%rd49, %rd52;
	mul.wide.s32 	%rd50, %r86, 4;
	add.s64 	%rd51, %rd49, %rd50;
	st.global.f32 	[%rd51], %f67;
	add.s32 	%r88, %r88, 2;
	setp.lt.s32 	%p23, %r88, %r40;
	@%p23 bra 	$L__BB1_3;
	bra.uni 	$L__BB1_28;
$L__BB1_17:
	add.s32 	%r27, %r40, -2;
	shr.u32 	%r54, %r27, 1;
	add.s32 	%r28, %r54, 1;
	and.b32  	%r29, %r28, 7;
	setp.lt.u32 	%p7, %r27, 14;
	mov.b32 	%r98, 1;
	@%p7 bra 	$L__BB1_20;
	and.b32  	%r30, %r28, 2147483640;
	mov.b32 	%r97, 0;
	mov.b32 	%r98, 1;
$L__BB1_19:
	.pragma "nounroll";
	add.s32 	%r57, %r98, %r3;
	mul.wide.s32 	%rd8, %r57, 4;
	add.s64 	%rd9, %rd3, %rd8;
	mov.b32 	%r58, 0;
	st.global.u32 	[%rd9], %r58;
	st.global.u32 	[%rd9+8], %r58;
	st.global.u32 	[%rd9+16], %r58;
	st.global.u32 	[%rd9+24], %r58;
	st.global.u32 	[%rd9+32], %r58;
	st.global.u32 	[%rd9+40], %r58;
	st.global.u32 	[%rd9+48], %r58;
	st.global.u32 	[%rd9+56], %r58;
	add.s32 	%r98, %r98, 16;
	add.s32 	%r97, %r97, 8;
	setp.ne.s32 	%p8, %r97, %r30;
	@%p8 bra 	$L__BB1_19;
$L__BB1_20:
	setp.eq.s32 	%p9, %r29, 0;
	@%p9 bra 	$L__BB1_28;
	setp.lt.u32 	%p10, %r29, 4;
	@%p10 bra 	$L__BB1_23;
	add.s32 	%r59, %r98, %r3;
	mul.wide.s32 	%rd10, %r59, 4;
	add.s64 	%rd11, %rd3, %rd10;
	mov.b32 	%r60, 0;
	st.global.u32 	[%rd11], %r60;
	st.global.u32 	[%rd11+8], %r60;
	st.global.u32 	[%rd11+16], %r60;
	st.global.u32 	[%rd11+24], %r60;
	add.s32 	%r98, %r98, 8;
$L__BB1_23:
	and.b32  	%r61, %r28, 3;
	setp.eq.s32 	%p11, %r61, 0;
	@%p11 bra 	$L__BB1_28;
	setp.eq.s32 	%p12, %r61, 1;
	@%p12 bra 	$L__BB1_26;
	add.s32 	%r62, %r98, %r3;
	mul.wide.s32 	%rd12, %r62, 4;
	add.s64 	%rd13, %rd3, %rd12;
	mov.b32 	%r63, 0;
	st.global.u32 	[%rd13], %r63;
	st.global.u32 	[%rd13+8], %r63;
	add.s32 	%r98, %r98, 4;
$L__BB1_26:
	and.b32  	%r64, %r27, 2;
	setp.ne.s32 	%p13, %r64, 0;
	@%p13 bra 	$L__BB1_28;
	add.s32 	%r65, %r98, %r3;
	mul.wide.s32 	%rd14, %r65, 4;
	add.s64 	%rd15, %rd3, %rd14;
	mov.b32 	%r66, 0;
	st.global.u32 	[%rd15], %r66;
$L__BB1_28:
	ret;

}
	// .globl	_Z13filter_kernelPfiii
.visible .entry _Z13filter_kernelPfiii(
	.param .u64 .ptr .align 1 _Z13filter_kernelPfiii_param_0,
	.param .u32 _Z13filter_kernelPfiii_param_1,
	.param .u32 _Z13filter_kernelPfiii_param_2,
	.param .u32 _Z13filter_kernelPfiii_param_3
)
{
	.reg .pred 	%p<3>;
	.reg .b32 	%r<21>;
	.reg .b32 	%f<16>;
	.reg .b64 	%rd<5>;
	.reg .b64 	%fd<3>;

	ld.param.u64 	%rd1, [_Z13filter_kernelPfiii_param_0];
	ld.param.u32 	%r2, [_Z13filter_kernelPfiii_param_2];
	ld.param.u32 	%r3, [_Z13filter_kernelPfiii_param_3];
	mov.u32 	%r1, %ctaid.x;
	and.b32  	%r4, %r1, 1;
	setp.eq.b32 	%p1, %r4, 1;
	not.pred 	%p2, %p1;
	@%p2 bra 	$L__BB2_2;
	cvta.to.global.u64 	%rd2, %rd1;
	mov.u32 	%r5, %tid.x;
	mov.u32 	%r6, %tid.y;
	add.s32 	%r7, %r3, -1;
	shr.u32 	%r8, %r7, 31;
	add.s32 	%r9, %r7, %r8;
	shr.s32 	%r10, %r9, 1;
	sub.s32 	%r11, %r6, %r10;
	sub.s32 	%r12, %r5, %r10;
	mul.lo.s32 	%r13, %r12, %r12;
	mad.lo.s32 	%r14, %r11, %r11, %r13;
	neg.s32 	%r15, %r14;
	cvt.rn.f32.s32 	%f1, %r15;
	div.rn.f32 	%f2, %f1, 0f42700000;
	fma.rn.f32 	%f3, %f2, 0f3BBB989D, 0f3F000000;
	cvt.sat.f32.f32 	%f4, %f3;
	mov.f32 	%f5, 0f4B400001;
	mov.f32 	%f6, 0f437C0000;
	fma.rm.f32 	%f7, %f4, %f6, %f5;
	add.f32 	%f8, %f7, 0fCB40007F;
	neg.f32 	%f9, %f8;
	fma.rn.f32 	%f10, %f2, 0f3FB8AA3B, %f9;
	fma.rn.f32 	%f11, %f2, 0f32A57060, %f10;
	mov.b32 	%r16, %f7;
	shl.b32 	%r17, %r16, 23;
	mov.b32 	%f12, %r17;
	ex2.approx.ftz.f32 	%f13, %f11;
	mul.f32 	%f14, %f13, %f12;
	cvt.f64.f32 	%fd1, %f14;
	div.rn.f64 	%fd2, %fd1, 0d40678FDF3B645A1D;
	cvt.rn.f32.f64 	%f15, %fd2;
	mad.lo.s32 	%r18, %r2, %r1, 2;
	mad.lo.s32 	%r19, %r18, %r3, %r5;
	mad.lo.s32 	%r20, %r19, %r3, %r6;
	mul.wide.s32 	%rd3, %r20, 4;
	add.s64 	%rd4, %rd2, %rd3;
	st.global.f32 	[%rd4], %f15;
$L__BB2_2:
	ret;

}


// ===== COMPILED SASS (sm_100) =====

	.target	sm_100

	.elftype	@"ET_EXEC"


//--------------------- .note.nv.tkinfo           --------------------------
	.section	.note.nv.tkinfo,"",@"SHT_NOTE"
	.sectionflags	@"SHF_NOTE_NV_TKINFO"
	.tkinfo
        /*0018*/ 	.word	0x00000002
        /*0030*/ 	.string	""
        /*0030*/ 	.string	"ptxas"
        /*0030*/ 	.string	"Cuda compilation tools, release 13.0, V13.0.88"
        /*0030*/ 	.string	"Build cuda_13.0.r13.0/compiler.36424714_0"
        /*0030*/ 	.string	"-arch sm_100 -m 64 "



//--------------------- .note.nv.cuinfo           --------------------------
	.section	.note.nv.cuinfo,"",@"SHT_NOTE"
	.sectionflags	@"SHF_NOTE_NV_CUINFO"
        /*0018*/ 	.short	0x0002
        /*001a*/ 	.short	0x0064
        /*001c*/ 	.short	0x0082
	.zero		2


//--------------------- .nv.info                  --------------------------
	.section	.nv.info,"",@"SHT_CUDA_INFO"
	.align	4


	//----- nvinfo : EIATTR_REGCOUNT
	.align		4
        /*0000*/ 	.byte	0x04, 0x2f
        /*0002*/ 	.short	(.L_1 - .L_0)
	.align		4
.L_0:
        /*0004*/ 	.word	index@(_Z18convolution_kernelPfS_S_iiiiiii)
        /*0008*/ 	.word	0x00000020


	//----- nvinfo : EIATTR_FRAME_SIZE
	.align		4
.L_1:
        /*000c*/ 	.byte	0x04, 0x11
        /*000e*/ 	.short	(.L_3 - .L_2)
	.align		4
.L_2:
        /*0010*/ 	.word	index@(_Z18convolution_kernelPfS_S_iiiiiii)
        /*0014*/ 	.word	0x00000000


	//----- nvinfo : EIATTR_REGCOUNT
	.align		4
.L_3:
        /*0018*/ 	.byte	0x04, 0x2f
        /*001a*/ 	.short	(.L_5 - .L_4)
	.align		4
.L_4:
        /*001c*/ 	.word	index@(_Z27improved_convolution_kernelPfS_S_iiiiiii)
        /*0020*/ 	.word	0x00000020


	//----- nvinfo : EIATTR_FRAME_SIZE
	.align		4
.L_5:
        /*0024*/ 	.byte	0x04, 0x11
        /*0026*/ 	.short	(.L_7 - .L_6)
	.align		4
.L_6:
        /*0028*/ 	.word	index@(_Z27improved_convolution_kernelPfS_S_iiiiiii)
        /*002c*/ 	.word	0x00000000


	//----- nvinfo : EIATTR_REGCOUNT
	.align		4
.L_7:
        /*0030*/ 	.byte	0x04, 0x2f
        /*0032*/ 	.short	(.L_9 - .L_8)
	.align		4
.L_8:
        /*0034*/ 	.word	index@(_Z13filter_kernelPfiii)
        /*0038*/ 	.word	0x00000019


	//----- nvinfo : EIATTR_FRAME_SIZE
	.align		4
.L_9:
        /*003c*/ 	.byte	0x04, 0x11
        /*003e*/ 	.short	(.L_11 - .L_10)
	.align		4
.L_10:
        /*0040*/ 	.word	index@($__internal_1_$__cuda_sm3x_div_rn_noftz_f32_slowpath)
        /*0044*/ 	.word	0x00000000


	//----- nvinfo : EIATTR_FRAME_SIZE
	.align		4
.L_11:
        /*0048*/ 	.byte	0x04, 0x11
        /*004a*/ 	.short	(.L_13 - .L_12)
	.align		4
.L_12:
        /*004c*/ 	.word	index@($__internal_0_$__cuda_sm20_div_rn_f64_full)
        /*0050*/ 	.word	0x00000000


	//----- nvinfo : EIATTR_FRAME_SIZE
	.align		4
.L_13:
        /*0054*/ 	.byte	0x04, 0x11
        /*0056*/ 	.short	(.L_15 - .L_14)
	.align		4
.L_14:
        /*0058*/ 	.word	index@(_Z13filter_kernelPfiii)
        /*005c*/ 	.word	0x00000000


	//----- nvinfo : EIATTR_MIN_STACK_SIZE
	.align		4
.L_15:
        /*0060*/ 	.byte	0x04, 0x12
        /*0062*/ 	.short	(.L_17 - .L_16)
	.align		4
.L_16:
        /*0064*/ 	.word	index@(_Z13filter_kernelPfiii)
        /*0068*/ 	.word	0x00000000


	//----- nvinfo : EIATTR_MIN_STACK_SIZE
	.align		4
.L_17:
        /*006c*/ 	.byte	0x04, 0x12
        /*006e*/ 	.short	(.L_19 - .L_18)
	.align		4
.L_18:
        /*0070*/ 	.word	index@(_Z27improved_convolution_kernelPfS_S_iiiiiii)
        /*0074*/ 	.word	0x00000000


	//----- nvinfo : EIATTR_MIN_STACK_SIZE
	.align		4
.L_19:
        /*0078*/ 	.byte	0x04, 0x12
        /*007a*/ 	.short	(.L_21 - .L_20)
	.align		4
.L_20:
        /*007c*/ 	.word	index@(_Z18convolution_kernelPfS_S_iiiiiii)
        /*0080*/ 	.word	0x00000000
.L_21:


//--------------------- .nv.compat                --------------------------
	.section	.nv.compat,"",@"SHT_CUDA_COMPAT_INFO"
	.align	4
        /*0000*/ 	.byte	0x02, 0x09, 0x00, 0x00, 0x02, 0x02, 0x01, 0x00, 0x02, 0x05, 0x05, 0x00, 0x03, 0x07, 0x01, 0x01
        /*0010*/ 	.byte	0x02, 0x03, 0x00, 0x00, 0x02, 0x06, 0x01, 0x00, 0x04, 0x0b, 0x08, 0x00, 0x01, 0x00, 0x00, 0x00
        /*0020*/ 	.byte	0x00, 0x00, 0x00, 0x00


//--------------------- .nv.info._Z13filter_kernelPfiii --------------------------
	.section	.nv.info._Z13filter_kernelPfiii,"",@"SHT_CUDA_INFO"
	.sectionflags	@""
	.align	4


	//----- nvinfo : EIATTR_CUDA_API_VERSION
	.align		4
        /*0000*/ 	.byte	0x04, 0x37
        /*0002*/ 	.short	(.L_23 - .L_22)
.L_22:
        /*0004*/ 	.word	0x00000082


	//----- nvinfo : EIATTR_KPARAM_INFO
	.align		4
.L_23:
        /*0008*/ 	.byte	0x04, 0x17
        /*000a*/ 	.short	(.L_25 - .L_24)
.L_24:
        /*000c*/ 	.word	0x00000000
        /*0010*/ 	.short	0x0003
        /*0012*/ 	.short	0x0010
        /*0014*/ 	.byte	0x00, 0xf0, 0x11, 0x00


	//----- nvinfo : EIATTR_KPARAM_INFO
	.align		4
.L_25:
        /*0018*/ 	.byte	0x04, 0x17
        /*001a*/ 	.short	(.L_27 - .L_26)
.L_26:
        /*001c*/ 	.word	0x00000000
        /*0020*/ 	.short	0x0002
        /*0022*/ 	.short	0x000c
        /*0024*/ 	.byte	0x00, 0xf0, 0x11, 0x00


	//----- nvinfo : EIATTR_KPARAM_INFO
	.align		4
.L_27:
        /*0028*/ 	.byte	0x04, 0x17
        /*002a*/ 	.short	(.L_29 - .L_28)
.L_28:
        /*002c*/ 	.word	0x00000000
        /*0030*/ 	.short	0x0001
        /*0032*/ 	.short	0x0008
        /*0034*/ 	.byte	0x00, 0xf0, 0x11, 0x00


	//----- nvinfo : EIATTR_KPARAM_INFO
	.align		4
.L_29:
        /*0038*/ 	.byte	0x04, 0x17
        /*003a*/ 	.short	(.L_31 - .L_30)
.L_30:
        /*003c*/ 	.word	0x00000000
        /*0040*/ 	.short	0x0000
        /*0042*/ 	.short	0x0000
        /*0044*/ 	.byte	0x00, 0xf5, 0x21, 0x00


	//----- nvinfo : EIATTR_SPARSE_MMA_MASK
	.align		4
.L_31:
        /*0048*/ 	.byte	0x03, 0x50
        /*004a*/ 	.short	0x0000


	//----- nvinfo : EIATTR_MAXREG_COUNT
	.align		4
        /*004c*/ 	.byte	0x03, 0x1b
        /*004e*/ 	.short	0x00ff


	//----- nvinfo : EIATTR_MERCURY_ISA_VERSION
	.align		4
        /*0050*/ 	.byte	0x03, 0x5f
        /*0052*/ 	.short	0x0101


	//----- nvinfo : EIATTR_VRC_CTA_INIT_COUNT
	.align		4
        /*0054*/ 	.byte	0x02, 0x4a
	.zero		1
	.zero		1


	//----- nvinfo : EIATTR_EXIT_INSTR_OFFSETS
	.align		4
        /*0058*/ 	.byte	0x04, 0x1c
        /*005a*/ 	.short	(.L_33 - .L_32)


	//   ....[0]....
.L_32:
        /*005c*/ 	.word	0x00000040


	//   ....[1]....
        /*0060*/ 	.word	0x000004a0


	//----- nvinfo : EIATTR_CRS_STACK_SIZE
	.align		4
.L_33:
        /*0064*/ 	.byte	0x04, 0x1e
        /*0066*/ 	.short	(.L_35 - .L_34)
.L_34:
        /*0068*/ 	.word	0x00000000


	//----- nvinfo : EIATTR_CBANK_PARAM_SIZE
	.align		4
.L_35:
        /*006c*/ 	.byte	0x03, 0x19
        /*006e*/ 	.short	0x0014


	//----- nvinfo : EIATTR_PARAM_CBANK
	.align		4
        /*0070*/ 	.byte	0x04, 0x0a
        /*0072*/ 	.short	(.L_37 - .L_36)
	.align		4
.L_36:
        /*0074*/ 	.word	index@(.nv.constant0._Z13filter_kernelPfiii)
        /*0078*/ 	.short	0x0380
        /*007a*/ 	.short	0x0014


	//----- nvinfo : EIATTR_SW_WAR
	.align		4
.L_37:
        /*007c*/ 	.byte	0x04, 0x36
        /*007e*/ 	.short	(.L_39 - .L_38)
.L_38:
        /*0080*/ 	.word	0x00000008
.L_39:


//--------------------- .nv.info._Z27improved_convolution_kernelPfS_S_iiiiiii --------------------------
	.section	.nv.info._Z27improved_convolution_kernelPfS_S_iiiiiii,"",@"SHT_CUDA_INFO"
	.sectionflags	@""
	.align	4


	//----- nvinfo : EIATTR_CUDA_API_VERSION
	.align		4
        /*0000*/ 	.byte	0x04, 0x37
        /*0002*/ 	.short	(.L_41 - .L_40)
.L_40:
        /*0004*/ 	.word	0x00000082


	//----- nvinfo : EIATTR_KPARAM_INFO
	.align		4
.L_41:
        /*0008*/ 	.byte	0x04, 0x17
        /*000a*/ 	.short	(.L_43 - .L_42)
.L_42:
        /*000c*/ 	.word	0x00000000
        /*0010*/ 	.short	0x0009
        /*0012*/ 	.short	0x0030
        /*0014*/ 	.byte	0x00, 0xf0, 0x11, 0x00


	//----- nvinfo : EIATTR_KPARAM_INFO
	.align		4
.L_43:
        /*0018*/ 	.byte	0x04, 0x17
        /*001a*/ 	.short	(.L_45 - .L_44)
.L_44:
        /*001c*/ 	.word	0x00000000
        /*0020*/ 	.short	0x0008
        /*0022*/ 	.short	0x002c
        /*0024*/ 	.byte	0x00, 0xf0, 0x11, 0x00


	//----- nvinfo : EIATTR_KPARAM_INFO
	.align		4
.L_45:
        /*0028*/ 	.byte	0x04, 0x17
        /*002a*/ 	.short	(.L_47 - .L_46)
.L_46:
        /*002c*/ 	.word	0x00000000
        /*0030*/ 	.short	0x0007
        /*0032*/ 	.short	0x0028
        /*0034*/ 	.byte	0x00, 0xf0, 0x11, 0x00


	//----- nvinfo : EIATTR_KPARAM_INFO
	.align		4
.L_47:
        /*0038*/ 	.byte	0x04, 0x17
        /*003a*/ 	.short	(.L_49 - .L_48)
.L_48:
        /*003c*/ 	.word	0x00000000
        /*0040*/ 	.short	0x0006
        /*0042*/ 	.short	0x0024
        /*0044*/ 	.byte	0x00, 0xf0, 0x11, 0x00


	//----- nvinfo : EIATTR_KPARAM_INFO
	.align		4
.L_49:
        /*0048*/ 	.byte	0x04, 0x17
        /*004a*/ 	.short	(.L_51 - .L_50)
.L_50:
        /*004c*/ 	.word	0x00000000
        /*0050*/ 	.short	0x0005
        /*0052*/ 	.short	0x0020
        /*0054*/ 	.byte	0x00, 0xf0, 0x11, 0x00


	//----- nvinfo : EIATTR_KPARAM_INFO
	.align		4
.L_51:
        /*0058*/ 	.byte	0x04, 0x17
        /*005a*/ 	.short	(.L_53 - .L_52)
.L_52:
        /*005c*/ 	.word	0x00000000
        /*0060*/ 	.short	0x0004
        /*0062*/ 	.short	0x001c
        /*0064*/ 	.byte	0x00, 0xf0, 0x11, 0x00


	//----- nvinfo : EIATTR_KPARAM_INFO
	.align		4
.L_53:
        /*0068*/ 	.byte	0x04, 0x17
        /*006a*/ 	.short	(.L_55 - .L_54)
.L_54:
        /*006c*/ 	.word	0x00000000
        /*0070*/ 	.short	0x0003
        /*0072*/ 	.short	0x0018
        /*0074*/ 	.byte	0x00, 0xf0, 0x11, 0x00


	//----- nvinfo : EIATTR_KPARAM_INFO
	.align		4
.L_55:
        /*0078*/ 	.byte	0x04, 0x17
        /*007a*/ 	.short	(.L_57 - .L_56)
.L_56:
        /*007c*/ 	.word	0x00000000
        /*0080*/ 	.short	0x0002
        /*0082*/ 	.short	0x0010
        /*0084*/ 	.byte	0x00, 0xf5, 0x21, 0x00


	//----- nvinfo : EIATTR_KPARAM_INFO
	.align		4
.L_57:
        /*0088*/ 	.byte	0x04, 0x17
        /*008a*/ 	.short	(.L_59 - .L_58)
.L_58:
        /*008c*/ 	.word	0x00000000
        /*0090*/ 	.short	0x0001
        /*0092*/ 	.short	0x0008
        /*0094*/ 	.byte	0x00, 0xf5, 0x21, 0x00


	//----- nvinfo : EIATTR_KPARAM_INFO
	.align		4
.L_59:
        /*0098*/ 	.byte	0x04, 0x17
        /*009a*/ 	.short	(.L_61 - .L_60)
.L_60:
        /*009c*/ 	.word	0x00000000
        /*00a0*/ 	.short	0x0000
        /*00a2*/ 	.short	0x0000
        /*00a4*/ 	.byte	0x00, 0xf5, 0x21, 0x00


	//----- nvinfo : EIATTR_SPARSE_MMA_MASK
	.align		4
.L_61:
        /*00a8*/ 	.byte	0x03, 0x50
        /*00aa*/ 	.short	0x0000


	//----- nvinfo : EIATTR_MAXREG_COUNT
	.align		4
        /*00ac*/ 	.byte	0x03, 0x1b
        /*00ae*/ 	.short	0x00ff


	//----- nvinfo : EIATTR_MERCURY_ISA_VERSION
	.align		4
        /*00b0*/ 	.byte	0x03, 0x5f
        /*00b2*/ 	.short	0x0101


	//----- nvinfo : EIATTR_VRC_CTA_INIT_COUNT
	.align		4
        /*00b4*/ 	.byte	0x02, 0x4a
	.zero		1
	.zero		1


	//----- nvinfo : EIATTR_EXIT_INSTR_OFFSETS
	.align		4
        /*00b8*/ 	.byte	0x04, 0x1c
        /*00ba*/ 	.short	(.L_63 - .L_62)


	//   ....[0]....
.L_62:
        /*00bc*/ 	.word	0x000000f0


	//   ....[1]....
        /*00c0*/ 	.word	0x000009d0


	//   ....[2]....
        /*00c4*/ 	.word	0x00000b70


	//   ....[3]....
        /*00c8*/ 	.word	0x00000c30


	//   ....[4]....
        /*00cc*/ 	.word	0x00000cb0


	//   ....[5]....
        /*00d0*/ 	.word	0x00000d10


	//----- nvinfo : EIATTR_CBANK_PARAM_SIZE
	.align		4
.L_63:
        /*00d4*/ 	.byte	0x03, 0x19
        /*00d6*/ 	.short	0x0034


	//----- nvinfo : EIATTR_PARAM_CBANK
	.align		4
        /*00d8*/ 	.byte	0x04, 0x0a
        /*00da*/ 	.short	(.L_65 - .L_64)
	.align		4
.L_64:
        /*00dc*/ 	.word	index@(.nv.constant0._Z27improved_convolution_kernelPfS_S_iiiiiii)
        /*00e0*/ 	.short	0x0380
        /*00e2*/ 	.short	0x0034


	//----- nvinfo : EIATTR_SW_WAR
	.align		4
.L_65:
        /*00e4*/ 	.byte	0x04, 0x36
        /*00e6*/ 	.short	(.L_67 - .L_66)
.L_66:
        /*00e8*/ 	.word	0x00000008
.L_67:


//--------------------- .nv.info._Z18convolution_kernelPfS_S_iiiiiii --------------------------
	.section	.nv.info._Z18convolution_kernelPfS_S_iiiiiii,"",@"SHT_CUDA_INFO"
	.sectionflags	@""
	.align	4


	//----- nvinfo : EIATTR_CUDA_API_VERSION
	.align		4
        /*0000*/ 	.byte	0x04, 0x37
        /*0002*/ 	.short	(.L_69 - .L_68)
.L_68:
        /*0004*/ 	.word	0x00000082


	//----- nvinfo : EIATTR_KPARAM_INFO
	.align		4
.L_69:
        /*0008*/ 	.byte	0x04, 0x17
        /*000a*/ 	.short	(.L_71 - .L_70)
.L_70:
        /*000c*/ 	.word	0x00000000
        /*0010*/ 	.short	0x0009
        /*0012*/ 	.short	0x0030
        /*0014*/ 	.byte	0x00, 0xf0, 0x11, 0x00


	//----- nvinfo : EIATTR_KPARAM_INFO
	.align		4
.L_71:
        /*0018*/ 	.byte	0x04, 0x17
        /*001a*/ 	.short	(.L_73 - .L_72)
.L_72:
        /*001c*/ 	.word	0x00000000
        /*0020*/ 	.short	0x0008
        /*0022*/ 	.short	0x002c
        /*0024*/ 	.byte	0x00, 0xf0, 0x11, 0x00


	//----- nvinfo : EIATTR_KPARAM_INFO
	.align		4
.L_73:
        /*0028*/ 	.byte	0x04, 0x17
        /*002a*/ 	.short	(.L_75 - .L_74)
.L_74:
        /*002c*/ 	.word	0x00000000
        /*0030*/ 	.short	0x0007
        /*0032*/ 	.short	0x0028
        /*0034*/ 	.byte	0x00, 0xf0, 0x11, 0x00


	//----- nvinfo : EIATTR_KPARAM_INFO
	.align		4
.L_75:
        /*0038*/ 	.byte	0x04, 0x17
        /*003a*/ 	.short	(.L_77 - .L_76)
.L_76:
        /*003c*/ 	.word	0x00000000
        /*0040*/ 	.short	0x0006
        /*0042*/ 	.short	0x0024
        /*0044*/ 	.byte	0x00, 0xf0, 0x11, 0x00


	//----- nvinfo : EIATTR_KPARAM_INFO
	.align		4
.L_77:
        /*0048*/ 	.byte	0x04, 0x17
        /*004a*/ 	.short	(.L_79 - .L_78)
.L_78:
        /*004c*/ 	.word	0x00000000
        /*0050*/ 	.short	0x0005
        /*0052*/ 	.short	0x0020
        /*0054*/ 	.byte	0x00, 0xf0, 0x11, 0x00


	//----- nvinfo : EIATTR_KPARAM_INFO
	.align		4
.L_79:
        /*0058*/ 	.byte	0x04, 0x17
        /*005a*/ 	.short	(.L_81 - .L_80)
.L_80:
        /*005c*/ 	.word	0x00000000
        /*0060*/ 	.short	0x0004
        /*0062*/ 	.short	0x001c
        /*0064*/ 	.byte	0x00, 0xf0, 0x11, 0x00


	//----- nvinfo : EIATTR_KPARAM_INFO
	.align		4
.L_81:
        /*0068*/ 	.byte	0x04, 0x17
        /*006a*/ 	.short	(.L_83 - .L_82)
.L_82:
        /*006c*/ 	.word	0x00000000
        /*0070*/ 	.short	0x0003
        /*0072*/ 	.short	0x0018
        /*0074*/ 	.byte	0x00, 0xf0, 0x11, 0x00


	//----- nvinfo : EIATTR_KPARAM_INFO
	.align		4
.L_83:
        /*0078*/ 	.byte	0x04, 0x17
        /*007a*/ 	.short	(.L_85 - .L_84)
.L_84:
        /*007c*/ 	.word	0x00000000
        /*0080*/ 	.short	0x0002
        /*0082*/ 	.short	0x0010
        /*0084*/ 	.byte	0x00, 0xf5, 0x21, 0x00


	//----- nvinfo : EIATTR_KPARAM_INFO
	.align		4
.L_85:
        /*0088*/ 	.byte	0x04, 0x17
        /*008a*/ 	.short	(.L_87 - .L_86)
.L_86:
        /*008c*/ 	.word	0x00000000
        /*0090*/ 	.short	0x0001
        /*0092*/ 	.short	0x0008
        /*0094*/ 	.byte	0x00, 0xf5, 0x21, 0x00


	//----- nvinfo : EIATTR_KPARAM_INFO
	.align		4
.L_87:
        /*0098*/ 	.byte	0x04, 0x17
        /*009a*/ 	.short	(.L_89 - .L_88)
.L_88:
        /*009c*/ 	.word	0x00000000
        /*00a0*/ 	.short	0x0000
        /*00a2*/ 	.short	0x0000
        /*00a4*/ 	.byte	0x00, 0xf5, 0x21, 0x00


	//----- nvinfo : EIATTR_SPARSE_MMA_MASK
	.align		4
.L_89:
        /*00a8*/ 	.byte	0x03, 0x50
        /*00aa*/ 	.short	0x0000


	//----- nvinfo : EIATTR_MAXREG_COUNT
	.align		4
        /*00ac*/ 	.byte	0x03, 0x1b
        /*00ae*/ 	.short	0x00ff


	//----- nvinfo : EIATTR_MERCURY_ISA_VERSION
	.align		4
        /*00b0*/ 	.byte	0x03, 0x5f
        /*00b2*/ 	.short	0x0101


	//----- nvinfo : EIATTR_VRC_CTA_INIT_COUNT
	.align		4
        /*00b4*/ 	.byte	0x02, 0x4a
	.zero		1
	.zero		1


	//----- nvinfo : EIATTR_EXIT_INSTR_OFFSETS
	.align		4
        /*00b8*/ 	.byte	0x04, 0x1c
        /*00ba*/ 	.short	(.L_91 - .L_90)


	//   ....[0]....
.L_90:
        /*00bc*/ 	.word	0x000000f0


	//   ....[1]....
        /*00c0*/ 	.word	0x00000a60


	//   ....[2]....
        /*00c4*/ 	.word	0x00000bd0


	//   ....[3]....
        /*00c8*/ 	.word	0x00000ca0


	//   ....[4]....
        /*00cc*/ 	.word	0x00000d30


	//   ....[5]....
        /*00d0*/ 	.word	0x00000d90


	//   ....[6]....
        /*00d4*/ 	.word	0x00000ef0


	//   ....[7]....
        /*00d8*/ 	.word	0x00000fc0


	//   ....[8]....
        /*00dc*/ 	.word	0x00001050


	//   ....[9]....
        /*00e0*/ 	.word	0x000010b0


	//----- nvinfo : EIATTR_CBANK_PARAM_SIZE
	.align		4
.L_91:
        /*00e4*/ 	.byte	0x03, 0x19
        /*00e6*/ 	.short	0x0034


	//----- nvinfo : EIATTR_PARAM_CBANK
	.align		4
        /*00e8*/ 	.byte	0x04, 0x0a
        /*00ea*/ 	.short	(.L_93 - .L_92)
	.align		4
.L_92:
        /*00ec*/ 	.word	index@(.nv.constant0._Z18convolution_kernelPfS_S_iiiiiii)
        /*00f0*/ 	.short	0x0380
        /*00f2*/ 	.short	0x0034


	//----- nvinfo : EIATTR_SW_WAR
	.align		4
.L_93:
        /*00f4*/ 	.byte	0x04, 0x36
        /*00f6*/ 	.short	(.L_95 - .L_94)
.L_94:
        /*00f8*/ 	.word	0x00000008
.L_95:


//--------------------- .nv.callgraph             --------------------------
	.section	.nv.callgraph,"",@"SHT_CUDA_CALLGRAPH"
	.align	4
	.sectionentsize	8
	.align		4
        /*0000*/ 	.word	0x00000000
	.align		4
        /*0004*/ 	.word	0xffffffff
	.align		4
        /*0008*/ 	.word	0x00000000
	.align		4
        /*000c*/ 	.word	0xfffffffe
	.align		4
        /*0010*/ 	.word	0x00000000
	.align		4
        /*0014*/ 	.word	0xfffffffd
	.align		4
        /*0018*/ 	.word	0x00000000
	.align		4
        /*001c*/ 	.word	0xfffffffc


//--------------------- .text._Z13filter_kernelPfiii --------------------------
	.section	.text._Z13filter_kernelPfiii,"ax",@progbits
	.align	128
        .global         _Z13filter_kernelPfiii
        .type           _Z13filter_kernelPfiii,@function
        .size           _Z13filter_kernelPfiii,(.L_x_49 - _Z13filter_kernelPfiii)
        .other          _Z13filter_kernelPfiii,@"STO_CUDA_ENTRY STV_DEFAULT"
_Z13filter_kernelPfiii:
.text._Z13filter_kernelPfiii:
[----:B------:R-:W-:Y:S01]  /*0000*/  LDC R1, c[0x0][0x37c] ;  /* 0x0000df00ff017b82 */ /* 0x000fe20000000800 */
[----:B------:R-:W0:Y:S02]  /*0010*/  S2R R4, SR_CTAID.X ;  /* 0x0000000000047919 */ /* 0x000e240000002500 */
[----:B0-----:R-:W-:-:S04]  /*0020*/  LOP3.LUT R0, R4, 0x1, RZ, 0xc0, !PT ;  /* 0x0000000104007812 */ /* 0x001fc800078ec0ff */
[----:B------:R-:W-:-:S13]  /*0030*/  ISETP.NE.U32.AND P0, PT, R0, 0x1, PT ;  /* 0x000000010000780c */ /* 0x000fda0003f05070 */
[----:B------:R-:W-:Y:S05]  /*0040*/  @P0 EXIT ;  /* 0x000000000000094d */ /* 0x000fea0003800000 */
[----:B------:R-:W0:Y:S01]  /*0050*/  LDCU UR4, c[0x0][0x390] ;  /* 0x00007200ff0477ac */ /* 0x000e220008000800 */
[----:B------:R-:W1:Y:S01]  /*0060*/  S2R R5, SR_TID.X ;  /* 0x0000000000057919 */ /* 0x000e620000002100 */
[----:B------:R-:W-:Y:S01]  /*0070*/  IMAD.MOV.U32 R7, RZ, RZ, 0x3c888889 ;  /* 0x3c888889ff077424 */ /* 0x000fe200078e00ff */
[----:B------:R-:W-:Y:S01]  /*0080*/  BSSY.RECONVERGENT B1, `(.L_x_0) ;  /* 0x0000016000017945 */ /* 0x000fe20003800200 */
[----:B------:R-:W2:Y:S01]  /*0090*/  S2R R6, SR_TID.Y ;  /* 0x0000000000067919 */ /* 0x000ea20000002200 */
[----:B0-----:R-:W-:-:S04]  /*00a0*/  UIADD3 UR4, UPT, UPT, UR4, -0x1, URZ ;  /* 0xffffffff04047890 */ /* 0x001fc8000fffe0ff */
[----:B------:R-:W-:-:S04]  /*00b0*/  ULEA.HI UR4, UR4, UR4, URZ, 0x1 ;  /* 0x0000000404047291 */ /* 0x000fc8000f8f08ff */
[----:B------:R-:W-:-:S06]  /*00c0*/  USHF.R.S32.HI UR4, URZ, 0x1, UR4 ;  /* 0x00000001ff047899 */ /* 0x000fcc0008011404 */
[----:B-1----:R-:W-:Y:S02]  /*00d0*/  VIADD R2, R5, -UR4 ;  /* 0x8000000405027c36 */ /* 0x002fe40008000000 */
[----:B--2---:R-:W-:Y:S02]  /*00e0*/  VIADD R0, R6, -UR4 ;  /* 0x8000000406007c36 */ /* 0x004fe40008000000 */
[----:B------:R-:W-:Y:S02]  /*00f0*/  IMAD R3, R2, R2, RZ ;  /* 0x0000000202037224 */ /* 0x000fe400078e02ff */
[----:B------:R-:W-:Y:S02]  /*0100*/  IMAD.MOV.U32 R2, RZ, RZ, 0x42700000 ;  /* 0x42700000ff027424 */ /* 0x000fe400078e00ff */
[----:B------:R-:W-:Y:S02]  /*0110*/  IMAD R3, R0, R0, R3 ;  /* 0x0000000000037224 */ /* 0x000fe400078e0203 */
[----:B------:R-:W-:-:S02]  /*0120*/  FFMA R2, R7, -R2, 1 ;  /* 0x3f80000007027423 */ /* 0x000fc40000000802 */
[----:B------:R-:W-:Y:S02]  /*0130*/  IMAD.MOV R0, RZ, RZ, -R3 ;  /* 0x000000ffff007224 */ /* 0x000fe400078e0a03 */
[----:B------:R-:W-:-:S03]  /*0140*/  FFMA R3, R2, R7, 0.016666667535901069641 ;  /* 0x3c88888902037423 */ /* 0x000fc60000000007 */
[----:B------:R-:W-:-:S04]  /*0150*/  I2FP.F32.S32 R0, R0 ;  /* 0x0000000000007245 */ /* 0x000fc80000201400 */
[----:B------:R-:W0:Y:S01]  /*0160*/  FCHK P0, R0, 60 ;  /* 0x4270000000007902 */ /* 0x000e220000000000 */
[----:B------:R-:W-:-:S04]  /*0170*/  FFMA R2, R0, R3, RZ ;  /* 0x0000000300027223 */ /* 0x000fc800000000ff */
[----:B------:R-:W-:-:S04]  /*0180*/  FFMA R7, R2, -60, R0 ;  /* 0xc270000002077823 */ /* 0x000fc80000000000 */
[----:B------:R-:W-:Y:S01]  /*0190*/  FFMA R7, R3, R7, R2 ;  /* 0x0000000703077223 */ /* 0x000fe20000000002 */
[----:B0-----:R-:W-:Y:S06]  /*01a0*/  @!P0 BRA `(.L_x_1) ;  /* 0x00000000000c8947 */ /* 0x001fec0003800000 */
[----:B------:R-:W-:-:S07]  /*01b0*/  MOV R2, 0x1d0 ;  /* 0x000001d000027802 */ /* 0x000fce0000000f00 */
[----:B------:R-:W-:Y:S05]  /*01c0*/  CALL.REL.NOINC `($__internal_1_$__cuda_sm3x_div_rn_noftz_f32_slowpath) ;  /* 0x0000000400f47944 */ /* 0x000fea0003c00000 */
[----:B------:R-:W-:-:S07]  /*01d0*/  IMAD.MOV.U32 R7, RZ, RZ, R0 ;  /* 0x000000ffff077224 */ /* 0x000fce00078e0000 */
.L_x_1:
[----:B------:R-:W-:Y:S05]  /*01e0*/  BSYNC.RECONVERGENT B1 ;  /* 0x0000000000017941 */ /* 0x000fea0003800200 */
.L_x_0:
[----:B------:R-:W-:Y:S02]  /*01f0*/  HFMA2 R3, -RZ, RZ, 3.7421875, 0 ;  /* 0x437c0000ff037431 */ /* 0x000fe400000001ff */
[----:B------:R-:W-:Y:S01]  /*0200*/  IMAD.MOV.U32 R0, RZ, RZ, 0x3bbb989d ;  /* 0x3bbb989dff007424 */ /* 0x000fe200078e00ff */
[----:B------:R-:W0:Y:S01]  /*0210*/  MUFU.RCP64H R9, 188.4959716796875 ;  /* 0x40678fdf00097908 */ /* 0x000e220000001800 */
[----:B------:R-:W-:Y:S01]  /*0220*/  IMAD.MOV.U32 R2, RZ, RZ, 0x3b645a1d ;  /* 0x3b645a1dff027424 */ /* 0x000fe200078e00ff */
[----:B------:R-:W1:Y:S01]  /*0230*/  LDCU.64 UR4, c[0x0][0x358] ;  /* 0x00006b00ff0477ac */ /* 0x000e620008000a00 */
[----:B------:R-:W-:Y:S01]  /*0240*/  FFMA.SAT R0, R7, R0, 0.5 ;  /* 0x3f00000007007423 */ /* 0x000fe20000002000 */
[----:B------:R-:W-:Y:S03]  /*0250*/  BSSY.RECONVERGENT B0, `(.L_x_2) ;  /* 0x000001b000007945 */ /* 0x000fe60003800200 */
[----:B------:R-:W-:Y:S01]  /*0260*/  FFMA.RM R0, R0, R3, 12582913 ;  /* 0x4b40000100007423 */ /* 0x000fe20000004003 */
[----:B------:R-:W-:-:S03]  /*0270*/  IMAD.MOV.U32 R3, RZ, RZ, 0x40678fdf ;  /* 0x40678fdfff037424 */ /* 0x000fc600078e00ff */
[C---:B------:R-:W-:Y:S01]  /*0280*/  FADD R8, R0.reuse, -12583039 ;  /* 0xcb40007f00087421 */ /* 0x040fe20000000000 */
[----:B------:R-:W-:-:S03]  /*0290*/  IMAD.SHL.U32 R0, R0, 0x800000, RZ ;  /* 0x0080000000007824 */ /* 0x000fc600078e00ff */
[----:B------:R-:W-:Y:S01]  /*02a0*/  FFMA R12, R7, 1.4426950216293334961, -R8 ;  /* 0x3fb8aa3b070c7823 */ /* 0x000fe20000000808 */
[----:B------:R-:W-:-:S03]  /*02b0*/  IMAD.MOV.U32 R8, RZ, RZ, 0x1 ;  /* 0x00000001ff087424 */ /* 0x000fc600078e00ff */
[----:B------:R-:W-:-:S03]  /*02c0*/  FFMA R7, R7, 1.925963033500011079e-08, R12 ;  /* 0x32a5706007077823 */ /* 0x000fc6000000000c */
[----:B0-----:R-:W-:-:S03]  /*02d0*/  DFMA R10, R8, -R2, 1 ;  /* 0x3ff00000080a742b */ /* 0x001fc60000000802 */
[----:B------:R-:W0:Y:S05]  /*02e0*/  MUFU.EX2 R7, R7 ;  /* 0x0000000700077308 */ /* 0x000e2a0000000800 */
[----:B------:R-:W-:-:S08]  /*02f0*/  DFMA R10, R10, R10, R10 ;  /* 0x0000000a0a0a722b */ /* 0x000fd0000000000a */
[----:B------:R-:W-:Y:S01]  /*0300*/  DFMA R10, R8, R10, R8 ;  /* 0x0000000a080a722b */ /* 0x000fe20000000008 */
[----:B0-----:R-:W-:-:S07]  /*0310*/  FMUL R0, R0, R7 ;  /* 0x0000000700007220 */ /* 0x001fce0000400000 */
[C---:B------:R-:W-:Y:S01]  /*0320*/  DFMA R12, R10.reuse, -R2, 1 ;  /* 0x3ff000000a0c742b */ /* 0x040fe20000000802 */
[----:B------:R-:W0:Y:S07]  /*0330*/  F2F.F64.F32 R8, R0 ;  /* 0x0000000000087310 */ /* 0x000e2e0000201800 */
[----:B------:R-:W-:-:S08]  /*0340*/  DFMA R12, R10, R12, R10 ;  /* 0x0000000c0a0c722b */ /* 0x000fd0000000000a */
[----:B0-----:R-:W-:Y:S01]  /*0350*/  DMUL R10, R8, R12 ;  /* 0x0000000c080a7228 */ /* 0x001fe20000000000 */
[----:B------:R-:W-:-:S07]  /*0360*/  FSETP.GEU.AND P1, PT, |R9|, 6.5827683646048100446e-37, PT ;  /* 0x036000000900780b */ /* 0x000fce0003f2e200 */
[----:B------:R-:W-:-:S08]  /*0370*/  DFMA R2, R10, -R2, R8 ;  /* 0x800000020a02722b */ /* 0x000fd00000000008 */
[----:B------:R-:W-:-:S10]  /*0380*/  DFMA R2, R12, R2, R10 ;  /* 0x000000020c02722b */ /* 0x000fd4000000000a */
[----:B------:R-:W-:-:S05]  /*0390*/  FFMA R7, RZ, 3.6181561946868896484, R3 ;  /* 0x40678fdfff077823 */ /* 0x000fca0000000003 */
[----:B------:R-:W-:-:S13]  /*03a0*/  FSETP.GT.AND P0, PT, |R7|, 1.469367938527859385e-39, PT ;  /* 0x001000000700780b */ /* 0x000fda0003f04200 */
[----:B-1----:R-:W-:Y:S05]  /*03b0*/  @P0 BRA P1, `(.L_x_3) ;  /* 0x0000000000100947 */ /* 0x002fea0000800000 */
[----:B------:R-:W-:-:S07]  /*03c0*/  MOV R0, 0x3e0 ;  /* 0x000003e000007802 */ /* 0x000fce0000000f00 */
[----:B------:R-:W-:Y:S05]  /*03d0*/  CALL.REL.NOINC `($__internal_0_$__cuda_sm20_div_rn_f64_full) ;  /* 0x0000000000347944 */ /* 0x000fea0003c00000 */
[----:B------:R-:W-:Y:S02]  /*03e0*/  IMAD.MOV.U32 R2, RZ, RZ, R14 ;  /* 0x000000ffff027224 */ /* 0x000fe400078e000e */
[----:B------:R-:W-:-:S07]  /*03f0*/  IMAD.MOV.U32 R3, RZ, RZ, R15 ;  /* 0x000000ffff037224 */ /* 0x000fce00078e000f */
.L_x_3:
[----:B------:R-:W-:Y:S05]  /*0400*/  BSYNC.RECONVERGENT B0 ;  /* 0x0000000000007941 */ /* 0x000fea0003800200 */
.L_x_2:
[----:B------:R-:W0:Y:S01]  /*0410*/  LDC R7, c[0x0][0x38c] ;  /* 0x0000e300ff077b82 */ /* 0x000e220000000800 */
[----:B------:R-:W1:Y:S01]  /*0420*/  LDCU UR6, c[0x0][0x390] ;  /* 0x00007200ff0677ac */ /* 0x000e620008000800 */
[----:B------:R-:W2:Y:S06]  /*0430*/  F2F.F32.F64 R3, R2 ;  /* 0x0000000200037310 */ /* 0x000eac0000301000 */
[----:B------:R-:W3:Y:S01]  /*0440*/  LDC.64 R8, c[0x0][0x380] ;  /* 0x0000e000ff087b82 */ /* 0x000ee20000000a00 */
[----:B0-----:R-:W-:-:S04]  /*0450*/  IMAD R4, R4, R7, 0x2 ;  /* 0x0000000204047424 */ /* 0x001fc800078e0207 */
[----:B-1----:R-:W-:-:S04]  /*0460*/  IMAD R5, R4, UR6, R5 ;  /* 0x0000000604057c24 */ /* 0x002fc8000f8e0205 */
[----:B------:R-:W-:-:S04]  /*0470*/  IMAD R5, R5, UR6, R6 ;  /* 0x0000000605057c24 */ /* 0x000fc8000f8e0206 */
[----:B---3--:R-:W-:-:S05]  /*0480*/  IMAD.WIDE R4, R5, 0x4, R8 ;  /* 0x0000000405047825 */ /* 0x008fca00078e0208 */
[----:B--2---:R-:W-:Y:S01]  /*0490*/  STG.E desc[UR4][R4.64], R3 ;  /* 0x0000000304007986 */ /* 0x004fe2000c101904 */
[----:B------:R-:W-:Y:S05]  /*04a0*/  EXIT ;  /* 0x000000000000794d */ /* 0x000fea0003800000 */
        .weak           $__internal_0_$__cuda_sm20_div_rn_f64_full
        .type           $__internal_0_$__cuda_sm20_div_rn_f64_full,@function
        .size           $__internal_0_$__cuda_sm20_div_rn_f64_full,($__internal_1_$__cuda_sm3x_div_rn_noftz_f32_slowpath - $__internal_0_$__cuda_sm20_div_rn_f64_full)
$__internal_0_$__cuda_sm20_div_rn_f64_full:
[----:B------:R-:W-:Y:S01]  /*04b0*/  IMAD.MOV.U32 R3, RZ, RZ, 0x3ff78fdf ;  /* 0x3ff78fdfff037424 */ /* 0x000fe200078e00ff */
[----:B------:R-:W-:Y:S01]  /*04c0*/  MOV R2, 0x3b645a1d ;  /* 0x3b645a1d00027802 */ /* 0x000fe20000000f00 */
[----:B------:R-:W-:Y:S01]  /*04d0*/  IMAD.MOV.U32 R10, RZ, RZ, 0x1 ;  /* 0x00000001ff0a7424 */ /* 0x000fe200078e00ff */
[C---:B------:R-:W-:Y:S01]  /*04e0*/  FSETP.GEU.AND P1, PT, |R9|.reuse, 1.469367938527859385e-39, PT ;  /* 0x001000000900780b */ /* 0x040fe20003f2e200 */
[----:B------:R-:W0:Y:S01]  /*04f0*/  MUFU.RCP64H R11, R3 ;  /* 0x00000003000b7308 */ /* 0x000e220000001800 */
[----:B------:R-:W-:Y:S01]  /*0500*/  LOP3.LUT R7, R9, 0x7ff00000, RZ, 0xc0, !PT ;  /* 0x7ff0000009077812 */ /* 0x000fe200078ec0ff */
[----:B------:R-:W-:Y:S01]  /*0510*/  IMAD.MOV.U32 R15, RZ, RZ, 0x1ca00000 ;  /* 0x1ca00000ff0f7424 */ /* 0x000fe200078e00ff */
[----:B------:R-:W-:Y:S01]  /*0520*/  MOV R21, 0x40600000 ;  /* 0x4060000000157802 */ /* 0x000fe20000000f00 */
[----:B------:R-:W-:Y:S01]  /*0530*/  BSSY.RECONVERGENT B1, `(.L_x_4) ;  /* 0x0000043000017945 */ /* 0x000fe20003800200 */
[----:B------:R-:W-:Y:S01]  /*0540*/  ISETP.GE.U32.AND P0, PT, R7, 0x40600000, PT ;  /* 0x406000000700780c */ /* 0x000fe20003f06070 */
[----:B------:R-:W-:-:S02]  /*0550*/  IMAD.MOV.U32 R20, RZ, RZ, R7 ;  /* 0x000000ffff147224 */ /* 0x000fc400078e0007 */
[----:B------:R-:W-:Y:S01]  /*0560*/  VIADD R22, R21, 0xffffffff ;  /* 0xffffffff15167836 */ /* 0x000fe20000000000 */
[----:B------:R-:W-:Y:S01]  /*0570*/  SEL R15, R15, 0x63400000, !P0 ;  /* 0x634000000f0f7807 */ /* 0x000fe20004000000 */
[----:B0-----:R-:W-:-:S08]  /*0580*/  DFMA R12, R10, -R2, 1 ;  /* 0x3ff000000a0c742b */ /* 0x001fd00000000802 */
[----:B------:R-:W-:-:S08]  /*0590*/  DFMA R12, R12, R12, R12 ;  /* 0x0000000c0c0c722b */ /* 0x000fd0000000000c */
[----:B------:R-:W-:Y:S01]  /*05a0*/  DFMA R16, R10, R12, R10 ;  /* 0x0000000c0a10722b */ /* 0x000fe2000000000a */
[C-C-:B------:R-:W-:Y:S01]  /*05b0*/  @!P1 LOP3.LUT R12, R15.reuse, 0x80000000, R9.reuse, 0xf8, !PT ;  /* 0x800000000f0c9812 */ /* 0x140fe200078ef809 */
[----:B------:R-:W-:Y:S01]  /*05c0*/  IMAD.MOV.U32 R10, RZ, RZ, R8 ;  /* 0x000000ffff0a7224 */ /* 0x000fe200078e0008 */
[----:B------:R-:W-:Y:S02]  /*05d0*/  LOP3.LUT R11, R15, 0x800fffff, R9, 0xf8, !PT ;  /* 0x800fffff0f0b7812 */ /* 0x000fe400078ef809 */
[----:B------:R-:W-:Y:S01]  /*05e0*/  @!P1 LOP3.LUT R13, R12, 0x100000, RZ, 0xfc, !PT ;  /* 0x001000000c0d9812 */ /* 0x000fe200078efcff */
[----:B------:R-:W-:Y:S02]  /*05f0*/  @!P1 IMAD.MOV.U32 R12, RZ, RZ, RZ ;  /* 0x000000ffff0c9224 */ /* 0x000fe400078e00ff */
[----:B------:R-:W-:-:S04]  /*0600*/  DFMA R18, R16, -R2, 1 ;  /* 0x3ff000001012742b */ /* 0x000fc80000000802 */
[----:B------:R-:W-:-:S04]  /*0610*/  @!P1 DFMA R10, R10, 2, -R12 ;  /* 0x400000000a0a982b */ /* 0x000fc8000000080c */
[----:B------:R-:W-:-:S06]  /*0620*/  DFMA R12, R16, R18, R16 ;  /* 0x00000012100c722b */ /* 0x000fcc0000000010 */
[----:B------:R-:W-:Y:S02]  /*0630*/  @!P1 LOP3.LUT R20, R11, 0x7ff00000, RZ, 0xc0, !PT ;  /* 0x7ff000000b149812 */ /* 0x000fe400078ec0ff */
[----:B------:R-:W-:-:S03]  /*0640*/  DMUL R16, R12, R10 ;  /* 0x0000000a0c107228 */ /* 0x000fc60000000000 */
[----:B------:R-:W-:-:S05]  /*0650*/  VIADD R14, R20, 0xffffffff ;  /* 0xffffffff140e7836 */ /* 0x000fca0000000000 */
[----:B------:R-:W-:Y:S01]  /*0660*/  DFMA R18, R16, -R2, R10 ;  /* 0x800000021012722b */ /* 0x000fe2000000000a */
[----:B------:R-:W-:-:S04]  /*0670*/  ISETP.GT.U32.AND P0, PT, R14, 0x7feffffe, PT ;  /* 0x7feffffe0e00780c */ /* 0x000fc80003f04070 */
[----:B------:R-:W-:-:S03]  /*0680*/  ISETP.GT.U32.OR P0, PT, R22, 0x7feffffe, P0 ;  /* 0x7feffffe1600780c */ /* 0x000fc60000704470 */
[----:B------:R-:W-:-:S10]  /*0690*/  DFMA R12, R12, R18, R16 ;  /* 0x000000120c0c722b */ /* 0x000fd40000000010 */
[----:B------:R-:W-:Y:S05]  /*06a0*/  @P0 BRA `(.L_x_5) ;  /* 0x0000000000680947 */ /* 0x000fea0003800000 */
[----:B------:R-:W-:-:S05]  /*06b0*/  IMAD.MOV.U32 R8, RZ, RZ, 0x40600000 ;  /* 0x40600000ff087424 */ /* 0x000fca00078e00ff */
[----:B------:R-:W-:-:S04]  /*06c0*/  VIADDMNMX R7, R7, -R8, 0xb9600000, !PT ;  /* 0xb960000007077446 */ /* 0x000fc80007800908 */
[----:B------:R-:W-:-:S05]  /*06d0*/  VIMNMX R8, PT, PT, R7, 0x46a00000, PT ;  /* 0x46a0000007087848 */ /* 0x000fca0003fe0100 */
[----:B------:R-:W-:Y:S02]  /*06e0*/  IMAD.IADD R16, R8, 0x1, -R15 ;  /* 0x0000000108107824 */ /* 0x000fe400078e0a0f */
[----:B------:R-:W-:Y:S02]  /*06f0*/  IMAD.MOV.U32 R8, RZ, RZ, RZ ;  /* 0x000000ffff087224 */ /* 0x000fe400078e00ff */
[----:B------:R-:W-:-:S06]  /*0700*/  VIADD R9, R16, 0x7fe00000 ;  /* 0x7fe0000010097836 */ /* 0x000fcc0000000000 */
[----:B------:R-:W-:-:S10]  /*0710*/  DMUL R14, R12, R8 ;  /* 0x000000080c0e7228 */ /* 0x000fd40000000000 */
[----:B------:R-:W-:-:S13]  /*0720*/  FSETP.GTU.AND P0, PT, |R15|, 1.469367938527859385e-39, PT ;  /* 0x001000000f00780b */ /* 0x000fda0003f0c200 */
[----:B------:R-:W-:Y:S05]  /*0730*/  @P0 BRA `(.L_x_6) ;  /* 0x0000000000880947 */ /* 0x000fea0003800000 */
[----:B------:R-:W-:Y:S01]  /*0740*/  DFMA R2, R12, -R2, R10 ;  /* 0x800000020c02722b */ /* 0x000fe2000000000a */
[----:B------:R-:W-:-:S09]  /*0750*/  MOV R8, RZ ;  /* 0x000000ff00087202 */ /* 0x000fd20000000f00 */
[C---:B------:R-:W-:Y:S02]  /*0760*/  FSETP.NEU.AND P0, PT, R3.reuse, RZ, PT ;  /* 0x000000ff0300720b */ /* 0x040fe40003f0d000 */
[----:B------:R-:W-:-:S04]  /*0770*/  LOP3.LUT R2, R3, 0x40678fdf, RZ, 0x3c, !PT ;  /* 0x40678fdf03027812 */ /* 0x000fc800078e3cff */
[----:B------:R-:W-:-:S04]  /*0780*/  LOP3.LUT R7, R2, 0x80000000, RZ, 0xc0, !PT ;  /* 0x8000000002077812 */ /* 0x000fc800078ec0ff */
[----:B------:R-:W-:-:S03]  /*0790*/  LOP3.LUT R9, R7, R9, RZ, 0xfc, !PT ;  /* 0x0000000907097212 */ /* 0x000fc600078efcff */
[----:B------:R-:W-:Y:S05]  /*07a0*/  @!P0 BRA `(.L_x_6) ;  /* 0x00000000006c8947 */ /* 0x000fea0003800000 */
[----:B------:R-:W-:Y:S01]  /*07b0*/  IMAD.MOV R3, RZ, RZ, -R16 ;  /* 0x000000ffff037224 */ /* 0x000fe200078e0a10 */
[----:B------:R-:W-:Y:S01]  /*07c0*/  DMUL.RP R8, R12, R8 ;  /* 0x000000080c087228 */ /* 0x000fe20000008000 */
[----:B------:R-:W-:-:S06]  /*07d0*/  IMAD.MOV.U32 R2, RZ, RZ, RZ ;  /* 0x000000ffff027224 */ /* 0x000fcc00078e00ff */
[----:B------:R-:W-:-:S03]  /*07e0*/  DFMA R2, R14, -R2, R12 ;  /* 0x800000020e02722b */ /* 0x000fc6000000000c */
[----:B------:R-:W-:-:S03]  /*07f0*/  LOP3.LUT R7, R9, R7, RZ, 0x3c, !PT ;  /* 0x0000000709077212 */ /* 0x000fc600078e3cff */
[----:B------:R-:W-:-:S04]  /*0800*/  IADD3 R2, PT, PT, -R16, -0x43300000, RZ ;  /* 0xbcd0000010027810 */ /* 0x000fc80007ffe1ff */
[----:B------:R-:W-:-:S04]  /*0810*/  FSETP.NEU.AND P0, PT, |R3|, R2, PT ;  /* 0x000000020300720b */ /* 0x000fc80003f0d200 */
[----:B------:R-:W-:Y:S02]  /*0820*/  FSEL R14, R8, R14, !P0 ;  /* 0x0000000e080e7208 */ /* 0x000fe40004000000 */
[----:B------:R-:W-:Y:S01]  /*0830*/  FSEL R15, R7, R15, !P0 ;  /* 0x0000000f070f7208 */ /* 0x000fe20004000000 */
[----:B------:R-:W-:Y:S06]  /*0840*/  BRA `(.L_x_6) ;  /* 0x0000000000447947 */ /* 0x000fec0003800000 */
.L_x_5:
[----:B------:R-:W-:-:S14]  /*0850*/  DSETP.NAN.AND P0, PT, R8, R8, PT ;  /* 0x000000080800722a */ /* 0x000fdc0003f08000 */
[----:B------:R-:W-:Y:S05]  /*0860*/  @P0 BRA `(.L_x_7) ;  /* 0x0000000000340947 */ /* 0x000fea0003800000 */
[----:B------:R-:W-:Y:S01]  /*0870*/  ISETP.NE.AND P0, PT, R20, R21, PT ;  /* 0x000000151400720c */ /* 0x000fe20003f05270 */
[----:B------:R-:W-:Y:S02]  /*0880*/  IMAD.MOV.U32 R14, RZ, RZ, 0x0 ;  /* 0x00000000ff0e7424 */ /* 0x000fe400078e00ff */
[----:B------:R-:W-:-:S10]  /*0890*/  IMAD.MOV.U32 R15, RZ, RZ, -0x80000 ;  /* 0xfff80000ff0f7424 */ /* 0x000fd400078e00ff */
[----:B------:R-:W-:Y:S05]  /*08a0*/  @!P0 BRA `(.L_x_6) ;  /* 0x00000000002c8947 */ /* 0x000fea0003800000 */
[----:B------:R-:W-:Y:S02]  /*08b0*/  ISETP.NE.AND P0, PT, R20, 0x7ff00000, PT ;  /* 0x7ff000001400780c */ /* 0x000fe40003f05270 */
[----:B------:R-:W-:Y:S02]  /*08c0*/  LOP3.LUT R8, R9, 0x40678fdf, RZ, 0x3c, !PT ;  /* 0x40678fdf09087812 */ /* 0x000fe400078e3cff */
[----:B------:R-:W-:Y:S02]  /*08d0*/  ISETP.EQ.OR P0, PT, R21, RZ, !P0 ;  /* 0x000000ff1500720c */ /* 0x000fe40004702670 */
[----:B------:R-:W-:-:S11]  /*08e0*/  LOP3.LUT R15, R8, 0x80000000, RZ, 0xc0, !PT ;  /* 0x80000000080f7812 */ /* 0x000fd600078ec0ff */
[----:B------:R-:W-:Y:S01]  /*08f0*/  @P0 LOP3.LUT R2, R15, 0x7ff00000, RZ, 0xfc, !PT ;  /* 0x7ff000000f020812 */ /* 0x000fe200078efcff */
[----:B------:R-:W-:Y:S02]  /*0900*/  @!P0 IMAD.MOV.U32 R14, RZ, RZ, RZ ;  /* 0x000000ffff0e8224 */ /* 0x000fe400078e00ff */
[----:B------:R-:W-:Y:S01]  /*0910*/  @P0 IMAD.MOV.U32 R14, RZ, RZ, RZ ;  /* 0x000000ffff0e0224 */ /* 0x000fe200078e00ff */
[----:B------:R-:W-:Y:S01]  /*0920*/  @P0 MOV R15, R2 ;  /* 0x00000002000f0202 */ /* 0x000fe20000000f00 */
[----:B------:R-:W-:Y:S06]  /*0930*/  BRA `(.L_x_6) ;  /* 0x0000000000087947 */ /* 0x000fec0003800000 */
.L_x_7:
[----:B------:R-:W-:Y:S01]  /*0940*/  LOP3.LUT R15, R9, 0x80000, RZ, 0xfc, !PT ;  /* 0x00080000090f7812 */ /* 0x000fe200078efcff */
[----:B------:R-:W-:-:S07]  /*0950*/  IMAD.MOV.U32 R14, RZ, RZ, R8 ;  /* 0x000000ffff0e7224 */ /* 0x000fce00078e0008 */
.L_x_6:
[----:B------:R-:W-:Y:S05]  /*0960*/  BSYNC.RECONVERGENT B1 ;  /* 0x0000000000017941 */ /* 0x000fea0003800200 */
.L_x_4:
[----:B------:R-:W-:Y:S02]  /*0970*/  IMAD.MOV.U32 R2, RZ, RZ, R0 ;  /* 0x000000ffff027224 */ /* 0x000fe400078e0000 */
[----:B------:R-:W-:-:S04]  /*0980*/  IMAD.MOV.U32 R3, RZ, RZ, 0x0 ;  /* 0x00000000ff037424 */ /* 0x000fc800078e00ff */
[----:B------:R-:W-:Y:S05]  /*0990*/  RET.REL.NODEC R2 `(_Z13filter_kernelPfiii) ;  /* 0xfffffff402987950 */ /* 0x000fea0003c3ffff */
        .weak           $__internal_1_$__cuda_sm3x_div_rn_noftz_f32_slowpath
        .type           $__internal_1_$__cuda_sm3x_div_rn_noftz_f32_slowpath,@function
        .size           $__internal_1_$__cuda_sm3x_div_rn_noftz_f32_slowpath,(.L_x_49 - $__internal_1_$__cuda_sm3x_div_rn_noftz_f32_slowpath)
$__internal_1_$__cuda_sm3x_div_rn_noftz_f32_slowpath:
[--C-:B------:R-:W-:Y:S01]  /*09a0*/  SHF.R.U32.HI R3, RZ, 0x17, R0.reuse ;  /* 0x00000017ff037819 */ /* 0x100fe20000011600 */
[----:B------:R-:W-:Y:S04]  /*09b0*/  BSSY.RECONVERGENT B0, `(.L_x_8) ;  /* 0x000005c000007945 */ /* 0x000fe80003800200 */
[----:B------:R-:W-:Y:S01]  /*09c0*/  BSSY.RELIABLE B2, `(.L_x_9) ;  /* 0x000001a000027945 */ /* 0x000fe20003800100 */
[----:B------:R-:W-:Y:S01]  /*09d0*/  IMAD.MOV.U32 R7, RZ, RZ, R0 ;  /* 0x000000ffff077224 */ /* 0x000fe200078e0000 */
[----:B------:R-:W-:-:S05]  /*09e0*/  LOP3.LUT R3, R3, 0xff, RZ, 0xc0, !PT ;  /* 0x000000ff03037812 */ /* 0x000fca00078ec0ff */
[----:B------:R-:W-:-:S05]  /*09f0*/  VIADD R9, R3, 0xffffffff ;  /* 0xffffffff03097836 */ /* 0x000fca0000000000 */
[----:B------:R-:W-:-:S13]  /*0a00*/  ISETP.GT.U32.OR P0, PT, R9, 0xfd, !PT ;  /* 0x000000fd0900780c */ /* 0x000fda0007f04470 */
[----:B------:R-:W-:Y:S01]  /*0a10*/  @!P0 IMAD.MOV.U32 R8, RZ, RZ, RZ ;  /* 0x000000ffff088224 */ /* 0x000fe200078e00ff */
[----:B------:R-:W-:Y:S06]  /*0a20*/  @!P0 BRA `(.L_x_10) ;  /* 0x00000000004c8947 */ /* 0x000fec0003800000 */
[----:B------:R-:W-:-:S13]  /*0a30*/  FSETP.GTU.FTZ.AND P0, PT, |R0|, +INF , PT ;  /* 0x7f8000000000780b */ /* 0x000fda0003f1c200 */
[----:B------:R-:W-:Y:S05]  /*0a40*/  @P0 BREAK.RELIABLE B2 ;  /* 0x0000000000020942 */ /* 0x000fea0003800100 */
[----:B------:R-:W-:Y:S05]  /*0a50*/  @P0 BRA `(.L_x_11) ;  /* 0x0000000400400947 */ /* 0x000fea0003800000 */
[----:B------:R-:W-:-:S05]  /*0a60*/  HFMA2 R8, -RZ, RZ, 3.21875, 0 ;  /* 0x42700000ff087431 */ /* 0x000fca00000001ff */
[----:B------:R-:W-:-:S13]  /*0a70*/  LOP3.LUT P0, RZ, R8, 0x7fffffff, R7, 0xc8, !PT ;  /* 0x7fffffff08ff7812 */ /* 0x000fda000780c807 */
[----:B------:R-:W-:Y:S05]  /*0a80*/  @!P0 BREAK.RELIABLE B2 ;  /* 0x0000000000028942 */ /* 0x000fea0003800100 */
[----:B------:R-:W-:Y:S05]  /*0a90*/  @!P0 BRA `(.L_x_12) ;  /* 0x0000000400288947 */ /* 0x000fea0003800000 */
[----:B------:R-:W-:-:S13]  /*0aa0*/  LOP3.LUT P0, RZ, R7, 0x7fffffff, RZ, 0xc0, !PT ;  /* 0x7fffffff07ff7812 */ /* 0x000fda000780c0ff */
[----:B------:R-:W-:Y:S05]  /*0ab0*/  @!P0 BREAK.RELIABLE B2 ;  /* 0x0000000000028942 */ /* 0x000fea0003800100 */
[----:B------:R-:W-:Y:S05]  /*0ac0*/  @!P0 BRA `(.L_x_13) ;  /* 0x0000000400148947 */ /* 0x000fea0003800000 */
[----:B------:R-:W-:Y:S02]  /*0ad0*/  FSETP.NEU.FTZ.AND P0, PT, |R0|, +INF , PT ;  /* 0x7f8000000000780b */ /* 0x000fe40003f1d200 */
[----:B------:R-:W-:-:S04]  /*0ae0*/  LOP3.LUT P1, RZ, R8, 0x7fffffff, RZ, 0xc0, !PT ;  /* 0x7fffffff08ff7812 */ /* 0x000fc8000782c0ff */
[----:B------:R-:W-:-:S13]  /*0af0*/  PLOP3.LUT P0, PT, P0, P1, PT, 0x2f, 0xf2 ;  /* 0x0000000000f2781c */ /* 0x000fda0000702577 */
[----:B------:R-:W-:Y:S05]  /*0b00*/  @P0 BREAK.RELIABLE B2 ;  /* 0x0000000000020942 */ /* 0x000fea0003800100 */
[----:B------:R-:W-:Y:S05]  /*0b10*/  @P0 BRA `(.L_x_14) ;  /* 0x0000000000f40947 */ /* 0x000fea0003800000 */
[----:B------:R-:W-:-:S13]  /*0b20*/  ISETP.GE.AND P0, PT, R9, RZ, PT ;  /* 0x000000ff0900720c */ /* 0x000fda0003f06270 */
[----:B------:R-:W-:Y:S02]  /*0b30*/  @P0 IMAD.MOV.U32 R8, RZ, RZ, RZ ;  /* 0x000000ffff080224 */ /* 0x000fe400078e00ff */
[----:B------:R-:W-:Y:S01]  /*0b40*/  @!P0 FFMA R7, R0, 1.84467440737095516160e+19, RZ ;  /* 0x5f80000000078823 */ /* 0x000fe200000000ff */
[----:B------:R-:W-:-:S07]  /*0b50*/  @!P0 IMAD.MOV.U32 R8, RZ, RZ, -0x40 ;  /* 0xffffffc0ff088424 */ /* 0x000fce00078e00ff */
.L_x_10:
[----:B------:R-:W-:Y:S05]  /*0b60*/  BSYNC.RELIABLE B2 ;  /* 0x0000000000027941 */ /* 0x000fea0003800100 */
.L_x_9:
[----:B------:R-:W-:Y:S01]  /*0b70*/  UMOV UR4, 0x42700000 ;  /* 0x4270000000047882 */ /* 0x000fe20000000000 */
[----:B------:R-:W-:Y:S01]  /*0b80*/  VIADD R3, R3, 0xffffff81 ;  /* 0xffffff8103037836 */ /* 0x000fe20000000000 */
[----:B------:R-:W-:Y:S01]  /*0b90*/  UIADD3 UR4, UPT, UPT, UR4, -0x2800000, URZ ;  /* 0xfd80000004047890 */ /* 0x000fe2000fffe0ff */
[----:B------:R-:W-:Y:S02]  /*0ba0*/  BSSY.RECONVERGENT B2, `(.L_x_15) ;  /* 0x0000033000027945 */ /* 0x000fe40003800200 */
[----:B------:R-:W-:Y:S01]  /*0bb0*/  IMAD R0, R3, -0x800000, R7 ;  /* 0xff80000003007824 */ /* 0x000fe200078e0207 */
[----:B------:R-:W-:Y:S02]  /*0bc0*/  IADD3 R8, PT, PT, R8, -0x5, R3 ;  /* 0xfffffffb08087810 */ /* 0x000fe40007ffe003 */
[----:B------:R-:W-:-:S03]  /*0bd0*/  FADD.FTZ R11, -RZ, -UR4 ;  /* 0x80000004ff0b7e21 */ /* 0x000fc60008010100 */
[----:B------:R-:W0:Y:S02]  /*0be0*/  MUFU.RCP R9, UR4 ;  /* 0x0000000400097d08 */ /* 0x000e240008001000 */
[----:B0-----:R-:W-:-:S04]  /*0bf0*/  FFMA R10, R9, R11, 1 ;  /* 0x3f800000090a7423 */ /* 0x001fc8000000000b */
[----:B------:R-:W-:-:S04]  /*0c00*/  FFMA R9, R9, R10, R9 ;  /* 0x0000000a09097223 */ /* 0x000fc80000000009 */
[----:B------:R-:W-:-:S04]  /*0c10*/  FFMA R10, R0, R9, RZ ;  /* 0x00000009000a7223 */ /* 0x000fc800000000ff */
[----:B------:R-:W-:-:S04]  /*0c20*/  FFMA R7, R11, R10, R0 ;  /* 0x0000000a0b077223 */ /* 0x000fc80000000000 */
[----:B------:R-:W-:-:S04]  /*0c30*/  FFMA R10, R9, R7, R10 ;  /* 0x00000007090a7223 */ /* 0x000fc8000000000a */
[----:B------:R-:W-:-:S04]  /*0c40*/  FFMA R11, R11, R10, R0 ;  /* 0x0000000a0b0b7223 */ /* 0x000fc80000000000 */
[----:B------:R-:W-:-:S05]  /*0c50*/  FFMA R0, R9, R11, R10 ;  /* 0x0000000b09007223 */ /* 0x000fca000000000a */
[----:B------:R-:W-:-:S04]  /*0c60*/  SHF.R.U32.HI R7, RZ, 0x17, R0 ;  /* 0x00000017ff077819 */ /* 0x000fc80000011600 */
[----:B------:R-:W-:-:S05]  /*0c70*/  LOP3.LUT R7, R7, 0xff, RZ, 0xc0, !PT ;  /* 0x000000ff07077812 */ /* 0x000fca00078ec0ff */
[----:B------:R-:W-:-:S04]  /*0c80*/  IMAD.IADD R12, R7, 0x1, R8 ;  /* 0x00000001070c7824 */ /* 0x000fc800078e0208 */
[----:B------:R-:W-:-:S05]  /*0c90*/  VIADD R3, R12, 0xffffffff ;  /* 0xffffffff0c037836 */ /* 0x000fca0000000000 */
[----:B------:R-:W-:-:S13]  /*0ca0*/  ISETP.GE.U32.AND P0, PT, R3, 0xfe, PT ;  /* 0x000000fe0300780c */ /* 0x000fda0003f06070 */
[----:B------:R-:W-:Y:S05]  /*0cb0*/  @!P0 BRA `(.L_x_16) ;  /* 0x0000000000808947 */ /* 0x000fea0003800000 */
[----:B------:R-:W-:-:S13]  /*0cc0*/  ISETP.GT.AND P0, PT, R12, 0xfe, PT ;  /* 0x000000fe0c00780c */ /* 0x000fda0003f04270 */
[----:B------:R-:W-:Y:S05]  /*0cd0*/  @P0 BRA `(.L_x_17) ;  /* 0x00000000006c0947 */ /* 0x000fea0003800000 */
[----:B------:R-:W-:-:S13]  /*0ce0*/  ISETP.GE.AND P0, PT, R12, 0x1, PT ;  /* 0x000000010c00780c */ /* 0x000fda0003f06270 */
[----:B------:R-:W-:Y:S05]  /*0cf0*/  @P0 BRA `(.L_x_18) ;  /* 0x0000000000740947 */ /* 0x000fea0003800000 */
[----:B------:R-:W-:Y:S02]  /*0d00*/  ISETP.GE.AND P0, PT, R12, -0x18, PT ;  /* 0xffffffe80c00780c */ /* 0x000fe40003f06270 */
[----:B------:R-:W-:-:S11]  /*0d10*/  LOP3.LUT R0, R0, 0x80000000, RZ, 0xc0, !PT ;  /* 0x8000000000007812 */ /* 0x000fd600078ec0ff */
[----:B------:R-:W-:Y:S05]  /*0d20*/  @!P0 BRA `(.L_x_18) ;  /* 0x0000000000688947 */ /* 0x000fea0003800000 */
[CCC-:B------:R-:W-:Y:S01]  /*0d30*/  FFMA.RZ R3, R9.reuse, R11.reuse, R10.reuse ;  /* 0x0000000b09037223 */ /* 0x1c0fe2000000c00a */
[-CC-:B------:R-:W-:Y:S01]  /*0d40*/  FFMA.RM R8, R9, R11.reuse, R10.reuse ;  /* 0x0000000b09087223 */ /* 0x180fe2000000400a */
[C---:B------:R-:W-:Y:S02]  /*0d50*/  ISETP.NE.AND P2, PT, R12.reuse, RZ, PT ;  /* 0x000000ff0c00720c */ /* 0x040fe40003f45270 */
[C---:B------:R-:W-:Y:S02]  /*0d60*/  ISETP.NE.AND P1, PT, R12.reuse, RZ, PT ;  /* 0x000000ff0c00720c */ /* 0x040fe40003f25270 */
[----:B------:R-:W-:Y:S01]  /*0d70*/  LOP3.LUT R7, R3, 0x7fffff, RZ, 0xc0, !PT ;  /* 0x007fffff03077812 */ /* 0x000fe200078ec0ff */
[----:B------:R-:W-:Y:S01]  /*0d80*/  FFMA.RP R3, R9, R11, R10 ;  /* 0x0000000b09037223 */ /* 0x000fe2000000800a */
[----:B------:R-:W-:Y:S01]  /*0d90*/  IADD3 R10, PT, PT, R12, 0x20, RZ ;  /* 0x000000200c0a7810 */ /* 0x000fe20007ffe0ff */
[----:B------:R-:W-:Y:S01]  /*0da0*/  IMAD.MOV R9, RZ, RZ, -R12 ;  /* 0x000000ffff097224 */ /* 0x000fe200078e0a0c */
[----:B------:R-:W-:-:S02]  /*0db0*/  LOP3.LUT R7, R7, 0x800000, RZ, 0xfc, !PT ;  /* 0x0080000007077812 */ /* 0x000fc400078efcff */
[----:B------:R-:W-:Y:S02]  /*0dc0*/  FSETP.NEU.FTZ.AND P0, PT, R3, R8, PT ;  /* 0x000000080300720b */ /* 0x000fe40003f1d000 */
[----:B------:R-:W-:Y:S02]  /*0dd0*/  SHF.L.U32 R10, R7, R10, RZ ;  /* 0x0000000a070a7219 */ /* 0x000fe400000006ff */
[----:B------:R-:W-:Y:S02]  /*0de0*/  SEL R8, R9, RZ, P2 ;  /* 0x000000ff09087207 */ /* 0x000fe40001000000 */
[----:B------:R-:W-:Y:S02]  /*0df0*/  ISETP.NE.AND P1, PT, R10, RZ, P1 ;  /* 0x000000ff0a00720c */ /* 0x000fe40000f25270 */
[----:B------:R-:W-:Y:S02]  /*0e00*/  SHF.R.U32.HI R8, RZ, R8, R7 ;  /* 0x00000008ff087219 */ /* 0x000fe40000011607 */
[----:B------:R-:W-:-:S02]  /*0e10*/  PLOP3.LUT P0, PT, P0, P1, PT, 0xf8, 0x8f ;  /* 0x00000000008f781c */ /* 0x000fc40000703f70 */
[----:B------:R-:W-:Y:S02]  /*0e20*/  SHF.R.U32.HI R10, RZ, 0x1, R8 ;  /* 0x00000001ff0a7819 */ /* 0x000fe40000011608 */
[----:B------:R-:W-:-:S04]  /*0e30*/  SEL R3, RZ, 0x1, !P0 ;  /* 0x00000001ff037807 */ /* 0x000fc80004000000 */
[----:B------:R-:W-:-:S04]  /*0e40*/  LOP3.LUT R3, R3, 0x1, R10, 0xf8, !PT ;  /* 0x0000000103037812 */ /* 0x000fc800078ef80a */
[----:B------:R-:W-:-:S05]  /*0e50*/  LOP3.LUT R3, R3, R8, RZ, 0xc0, !PT ;  /* 0x0000000803037212 */ /* 0x000fca00078ec0ff */
[----:B------:R-:W-:-:S05]  /*0e60*/  IMAD.IADD R3, R10, 0x1, R3 ;  /* 0x000000010a037824 */ /* 0x000fca00078e0203 */
[----:B------:R-:W-:Y:S01]  /*0e70*/  LOP3.LUT R0, R3, R0, RZ, 0xfc, !PT ;  /* 0x0000000003007212 */ /* 0x000fe200078efcff */
[----:B------:R-:W-:Y:S06]  /*0e80*/  BRA `(.L_x_18) ;  /* 0x0000000000107947 */ /* 0x000fec0003800000 */
.L_x_17:
[----:B------:R-:W-:-:S04]  /*0e90*/  LOP3.LUT R0, R0, 0x80000000, RZ, 0xc0, !PT ;  /* 0x8000000000007812 */ /* 0x000fc800078ec0ff */
[----:B------:R-:W-:Y:S01]  /*0ea0*/  LOP3.LUT R0, R0, 0x7f800000, RZ, 0xfc, !PT ;  /* 0x7f80000000007812 */ /* 0x000fe200078efcff */
[----:B------:R-:W-:Y:S06]  /*0eb0*/  BRA `(.L_x_18) ;  /* 0x0000000000047947 */ /* 0x000fec0003800000 */
.L_x_16:
[----:B------:R-:W-:-:S07]  /*0ec0*/  IMAD R0, R8, 0x800000, R0 ;  /* 0x0080000008007824 */ /* 0x000fce00078e0200 */
.L_x_18:
[----:B------:R-:W-:Y:S05]  /*0ed0*/  BSYNC.RECONVERGENT B2 ;  /* 0x0000000000027941 */ /* 0x000fea0003800200 */
.L_x_15:
[----:B------:R-:W-:Y:S05]  /*0ee0*/  BRA `(.L_x_19) ;  /* 0x0000000000207947 */ /* 0x000fea0003800000 */
.L_x_14:
[----:B------:R-:W-:-:S04]  /*0ef0*/  LOP3.LUT R0, R8, 0x80000000, R7, 0x48, !PT ;  /* 0x8000000008007812 */ /* 0x000fc800078e4807 */
[----:B------:R-:W-:Y:S01]  /*0f00*/  LOP3.LUT R0, R0, 0x7f800000, RZ, 0xfc, !PT ;  /* 0x7f80000000007812 */ /* 0x000fe200078efcff */
[----:B------:R-:W-:Y:S06]  /*0f10*/  BRA `(.L_x_19) ;  /* 0x0000000000147947 */ /* 0x000fec0003800000 */
.L_x_13:
[----:B------:R-:W-:Y:S01]  /*0f20*/  LOP3.LUT R0, R8, 0x80000000, R7, 0x48, !PT ;  /* 0x8000000008007812 */ /* 0x000fe200078e4807 */
[----:B------:R-:W-:Y:S06]  /*0f30*/  BRA `(.L_x_19) ;  /* 0x00000000000c7947 */ /* 0x000fec0003800000 */
.L_x_12:
[----:B------:R-:W0:Y:S01]  /*0f40*/  MUFU.RSQ R0, -QNAN ;  /* 0xffc0000000007908 */ /* 0x000e220000001400 */
[----:B------:R-:W-:Y:S05]  /*0f50*/  BRA `(.L_x_19) ;  /* 0x0000000000047947 */ /* 0x000fea0003800000 */
.L_x_11:
[----:B------:R-:W-:-:S07]  /*0f60*/  FADD.FTZ R0, R0, 60 ;  /* 0x4270000000007421 */ /* 0x000fce0000010000 */
.L_x_19:
[----:B------:R-:W-:Y:S05]  /*0f70*/  BSYNC.RECONVERGENT B0 ;  /* 0x0000000000007941 */ /* 0x000fea0003800200 */
.L_x_8:
[----:B------:R-:W-:-:S04]  /*0f80*/  IMAD.MOV.U32 R3, RZ, RZ, 0x0 ;  /* 0x00000000ff037424 */ /* 0x000fc800078e00ff */
[----:B0-----:R-:W-:Y:S05]  /*0f90*/  RET.REL.NODEC R2 `(_Z13filter_kernelPfiii) ;  /* 0xfffffff002187950 */ /* 0x001fea0003c3ffff */
.L_x_20:
[----:B------:R-:W-:-:S00]  /*0fa0*/  BRA `(.L_x_20) ;  /* 0xfffffffc00fc7947 */ /* 0x000fc0000383ffff */
[----:B------:R-:W-:-:S00]  /*0fb0*/  NOP ;  /* 0x0000000000007918 */ /* 0x000fc00000000000 */
        /* <DEDUP_REMOVED lines=12> */
.L_x_49:


//--------------------- .text._Z27improved_convolution_kernelPfS_S_iiiiiii --------------------------
	.section	.text._Z27improved_convolution_kernelPfS_S_iiiiiii,"ax",@progbits
	.align	128
        .global         _Z27improved_convolution_kernelPfS_S_iiiiiii
        .type           _Z27improved_convolution_kernelPfS_S_iiiiiii,@function
        .size           _Z27improved_convolution_kernelPfS_S_iiiiiii,(.L_x_51 - _Z27improved_convolution_kernelPfS_S_iiiiiii)
        .other          _Z27improved_convolution_kernelPfS_S_iiiiiii,@"STO_CUDA_ENTRY STV_DEFAULT"
_Z27improved_convolution_kernelPfS_S_iiiiiii:
.text._Z27improved_convolution_kernelPfS_S_iiiiiii:
[----:B------:R-:W-:Y:S01]  /*0000*/  LDC R1, c[0x0][0x37c] ;  /* 0x0000df00ff017b82 */ /* 0x000fe20000000800 */
[----:B------:R-:W0:Y:S07]  /*0010*/  S2R R7, SR_TID.Y ;  /* 0x0000000000077919 */ /* 0x000e2e0000002200 */
[----:B------:R-:W1:Y:S01]  /*0020*/  LDC R3, c[0x0][0x360] ;  /* 0x0000d800ff037b82 */ /* 0x000e620000000800 */
[----:B------:R-:W2:Y:S01]  /*0030*/  LDCU UR6, c[0x0][0x3b0] ;  /* 0x00007600ff0677ac */ /* 0x000ea20008000800 */
[----:B------:R-:W1:Y:S01]  /*0040*/  S2R R2, SR_TID.X ;  /* 0x0000000000027919 */ /* 0x000e620000002100 */
[----:B------:R-:W3:Y:S05]  /*0050*/  LDCU UR7, c[0x0][0x3ac] ;  /* 0x00007580ff0777ac */ /* 0x000eea0008000800 */
[----:B------:R-:W0:Y:S08]  /*0060*/  S2UR UR5, SR_CTAID.Y ;  /* 0x00000000000579c3 */ /* 0x000e300000002600 */
[----:B------:R-:W0:Y:S08]  /*0070*/  LDC R0, c[0x0][0x364] ;  /* 0x0000d900ff007b82 */ /* 0x000e300000000800 */
[----:B------:R-:W1:Y:S08]  /*0080*/  S2UR UR4, SR_CTAID.X ;  /* 0x00000000000479c3 */ /* 0x000e700000002500 */
[----:B------:R-:W4:Y:S01]  /*0090*/  LDC R5, c[0x0][0x398] ;  /* 0x0000e600ff057b82 */ /* 0x000f220000000800 */
[----:B0-----:R-:W-:-:S05]  /*00a0*/  IMAD R0, R0, UR5, R7 ;  /* 0x0000000500007c24 */ /* 0x001fca000f8e0207 */
[----:B--2---:R-:W-:Y:S01]  /*00b0*/  ISETP.GE.AND P0, PT, R0, UR6, PT ;  /* 0x0000000600007c0c */ /* 0x004fe2000bf06270 */
[----:B-1----:R-:W-:-:S05]  /*00c0*/  IMAD R3, R3, UR4, R2 ;  /* 0x0000000403037c24 */ /* 0x002fca000f8e0202 */
[----:B---3--:R-:W-:-:S04]  /*00d0*/  ISETP.GE.OR P0, PT, R3, UR7, P0 ;  /* 0x0000000703007c0c */ /* 0x008fc80008706670 */
[----:B----4-:R-:W-:-:S13]  /*00e0*/  ISETP.LT.OR P0, PT, R5, 0x2, P0 ;  /* 0x000000020500780c */ /* 0x010fda0000701670 */
[----:B------:R-:W-:Y:S05]  /*00f0*/  @P0 EXIT ;  /* 0x000000000000094d */ /* 0x000fea0003800000 */
[----:B------:R-:W0:Y:S01]  /*0100*/  LDCU UR4, c[0x0][0x3a0] ;  /* 0x00007400ff0477ac */ /* 0x000e220008000800 */
[----:B------:R-:W-:Y:S01]  /*0110*/  IMAD R2, R3, UR6, R0 ;  /* 0x0000000603027c24 */ /* 0x000fe2000f8e0200 */
[----:B------:R-:W1:Y:S01]  /*0120*/  LDCU.64 UR10, c[0x0][0x358] ;  /* 0x00006b00ff0a77ac */ /* 0x000e620008000a00 */
[----:B0-----:R-:W-:-:S09]  /*0130*/  UISETP.GE.AND UP0, UPT, UR4, 0x1, UPT ;  /* 0x000000010400788c */ /* 0x001fd2000bf06270 */
[----:B-1----:R-:W-:Y:S05]  /*0140*/  BRA.U !UP0, `(.L_x_21) ;  /* 0x0000000908247547 */ /* 0x002fea000b800000 */
[----:B------:R-:W0:Y:S01]  /*0150*/  LDCU.64 UR6, c[0x0][0x390] ;  /* 0x00007200ff0677ac */ /* 0x000e220008000a00 */
[----:B------:R-:W-:Y:S01]  /*0160*/  ULOP3.LUT UR4, UR4, 0x7, URZ, 0xc0, !UPT ;  /* 0x0000000704047892 */ /* 0x000fe2000f8ec0ff */
[----:B------:R-:W-:Y:S01]  /*0170*/  UMOV UR8, 0x1 ;  /* 0x0000000100087882 */ /* 0x000fe20000000000 */
[----:B0-----:R-:W-:-:S04]  /*0180*/  UIADD3 UR5, UP0, UPT, UR6, 0x10, URZ ;  /* 0x0000001006057890 */ /* 0x001fc8000ff1e0ff */
[----:B------:R-:W-:-:S12]  /*0190*/  UIADD3.X UR6, UPT, UPT, URZ, UR7, URZ, UP0, !UPT ;  /* 0x00000007ff067290 */ /* 0x000fd800087fe4ff */
.L_x_27:
[----:B0-----:R-:W0:Y:S01]  /*01a0*/  LDCU UR7, c[0x0][0x39c] ;  /* 0x00007380ff0777ac */ /* 0x001e220008000800 */
[----:B------:R-:W-:Y:S01]  /*01b0*/  HFMA2 R29, -RZ, RZ, 0, 0 ;  /* 0x00000000ff1d7431 */ /* 0x000fe200000001ff */
[----:B------:R-:W-:Y:S01]  /*01c0*/  MOV R6, RZ ;  /* 0x000000ff00067202 */ /* 0x000fe20000000f00 */
[----:B0-----:R-:W-:-:S12]  /*01d0*/  UIMAD UR7, UR8, UR7, 0x2 ;  /* 0x00000002080774a4 */ /* 0x001fd8000f8e0207 */
.L_x_26:
[----:B------:R-:W0:Y:S01]  /*01e0*/  LDC R5, c[0x0][0x3a0] ;  /* 0x0000e800ff057b82 */ /* 0x000e220000000800 */
[----:B------:R-:W1:Y:S01]  /*01f0*/  LDCU UR9, c[0x0][0x3a8] ;  /* 0x00007500ff0977ac */ /* 0x000e620008000800 */
[----:B------:R-:W-:Y:S02]  /*0200*/  IADD3 R7, PT, PT, R3, R6, RZ ;  /* 0x0000000603077210 */ /* 0x000fe40007ffe0ff */
[----:B------:R-:W-:-:S03]  /*0210*/  MOV R9, RZ ;  /* 0x000000ff00097202 */ /* 0x000fc60000000f00 */
[----:B-1----:R-:W-:Y:S01]  /*0220*/  IMAD R7, R7, UR9, R0 ;  /* 0x0000000907077c24 */ /* 0x002fe2000f8e0200 */
[C---:B0-----:R-:W-:Y:S01]  /*0230*/  ISETP.GE.U32.AND P1, PT, R5.reuse, 0x8, PT ;  /* 0x000000080500780c */ /* 0x041fe20003f26070 */
[----:B------:R-:W-:Y:S01]  /*0240*/  IMAD R8, R5, UR7, R6 ;  /* 0x0000000705087c24 */ /* 0x000fe2000f8e0206 */
[----:B------:R-:W-:-:S03]  /*0250*/  IADD3 R6, PT, PT, R6, 0x1, RZ ;  /* 0x0000000106067810 */ /* 0x000fc60007ffe0ff */
[-C--:B------:R-:W-:Y:S01]  /*0260*/  IMAD R8, R8, R5.reuse, RZ ;  /* 0x0000000508087224 */ /* 0x080fe200078e02ff */
[----:B------:R-:W-:-:S07]  /*0270*/  ISETP.NE.AND P0, PT, R6, R5, PT ;  /* 0x000000050600720c */ /* 0x000fce0003f05270 */
[----:B------:R-:W-:Y:S06]  /*0280*/  @!P1 BRA `(.L_x_22) ;  /* 0x0000000000b89947 */ /* 0x000fec0003800000 */
[----:B------:R-:W0:Y:S01]  /*0290*/  LDC R10, c[0x0][0x39c] ;  /* 0x0000e700ff0a7b82 */ /* 0x000e220000000800 */
[----:B------:R-:W-:Y:S02]  /*02a0*/  LOP3.LUT R9, R5, 0x7ffffff8, RZ, 0xc0, !PT ;  /* 0x7ffffff805097812 */ /* 0x000fe400078ec0ff */
[----:B------:R-:W-:Y:S02]  /*02b0*/  MOV R4, R8 ;  /* 0x0000000800047202 */ /* 0x000fe40000000f00 */
[----:B------:R-:W-:Y:S01]  /*02c0*/  IADD3 R20, PT, PT, -R9, RZ, RZ ;  /* 0x000000ff09147210 */ /* 0x000fe20007ffe1ff */
[----:B0-----:R-:W-:-:S07]  /*02d0*/  IMAD R11, R7, R10, RZ ;  /* 0x0000000a070b7224 */ /* 0x001fce00078e02ff */
.L_x_23:
[----:B------:R-:W0:Y:S01]  /*02e0*/  LDC.64 R22, c[0x0][0x380] ;  /* 0x0000e000ff167b82 */ /* 0x000e220000000a00 */
[----:B------:R-:W-:Y:S02]  /*02f0*/  MOV R12, UR5 ;  /* 0x00000005000c7c02 */ /* 0x000fe40008000f00 */
[----:B------:R-:W-:-:S03]  /*0300*/  MOV R13, UR6 ;  /* 0x00000006000d7c02 */ /* 0x000fc60008000f00 */
[----:B------:R-:W-:-:S05]  /*0310*/  IMAD.WIDE R12, R4, 0x4, R12 ;  /* 0x00000004040c7825 */ /* 0x000fca00078e020c */
[----:B------:R-:W2:Y:S04]  /*0320*/  LDG.E R25, desc[UR10][R12.64+-0x10] ;  /* 0xfffff00a0c197981 */ /* 0x000ea8000c1e1900 */
[----:B------:R-:W3:Y:S04]  /*0330*/  LDG.E R21, desc[UR10][R12.64+-0xc] ;  /* 0xfffff40a0c157981 */ /* 0x000ee8000c1e1900 */
[----:B------:R-:W4:Y:S01]  /*0340*/  LDG.E R28, desc[UR10][R12.64+-0x8] ;  /* 0xfffff80a0c1c7981 */ /* 0x000f22000c1e1900 */
[----:B0-----:R-:W-:-:S05]  /*0350*/  IMAD.WIDE R22, R11, 0x4, R22 ;  /* 0x000000040b167825 */ /* 0x001fca00078e0216 */
[----:B------:R0:W2:Y:S02]  /*0360*/  LDG.E R24, desc[UR10][R22.64+0x8] ;  /* 0x0000080a16187981 */ /* 0x0000a4000c1e1900 */
[----:B0-----:R-:W-:-:S05]  /*0370*/  IMAD.WIDE R22, R10, 0x4, R22 ;  /* 0x000000040a167825 */ /* 0x001fca00078e0216 */
[----:B------:R-:W3:Y:S01]  /*0380*/  LDG.E R26, desc[UR10][R22.64+0x8] ;  /* 0x0000080a161a7981 */ /* 0x000ee2000c1e1900 */
[----:B------:R-:W-:-:S05]  /*0390*/  IMAD.WIDE R16, R10, 0x4, R22 ;  /* 0x000000040a107825 */ /* 0x000fca00078e0216 */
[----:B------:R2:W4:Y:S01]  /*03a0*/  LDG.E R27, desc[UR10][R16.64+0x8] ;  /* 0x0000080a101b7981 */ /* 0x000522000c1e1900 */
[----:B------:R-:W-:-:S03]  /*03b0*/  IMAD.WIDE R14, R10, 0x4, R16 ;  /* 0x000000040a0e7825 */ /* 0x000fc600078e0210 */
[----:B------:R-:W5:Y:S01]  /*03c0*/  LDG.E R22, desc[UR10][R12.64] ;  /* 0x0000000a0c167981 */ /* 0x000f62000c1e1900 */
[----:B------:R-:W-:-:S03]  /*03d0*/  IMAD.WIDE R18, R10, 0x4, R14 ;  /* 0x000000040a127825 */ /* 0x000fc600078e020e */
[----:B------:R-:W5:Y:S04]  /*03e0*/  LDG.E R23, desc[UR10][R12.64+0x8] ;  /* 0x0000080a0c177981 */ /* 0x000f68000c1e1900 */
[----:B------:R-:W5:Y:S04]  /*03f0*/  LDG.E R14, desc[UR10][R14.64+0x8] ;  /* 0x0000080a0e0e7981 */ /* 0x000f68000c1e1900 */
[----:B------:R-:W5:Y:S01]  /*0400*/  LDG.E R15, desc[UR10][R12.64+-0x4] ;  /* 0xfffffc0a0c0f7981 */ /* 0x000f62000c1e1900 */
[----:B--2---:R-:W-:Y:S01]  /*0410*/  FFMA R17, R24, R25, R29 ;  /* 0x0000001918117223 */ /* 0x004fe2000000001d */
[----:B------:R-:W-:-:S02]  /*0420*/  IMAD.WIDE R24, R10, 0x4, R18 ;  /* 0x000000040a187825 */ /* 0x000fc400078e0212 */
[----:B------:R0:W2:Y:S02]  /*0430*/  LDG.E R29, desc[UR10][R18.64+0x8] ;  /* 0x0000080a121d7981 */ /* 0x0000a4000c1e1900 */
[----:B---3--:R-:W-:Y:S01]  /*0440*/  FFMA R26, R26, R21, R17 ;  /* 0x000000151a1a7223 */ /* 0x008fe20000000011 */
[C---:B------:R-:W-:Y:S01]  /*0450*/  IMAD.WIDE R16, R10.reuse, 0x4, R24 ;  /* 0x000000040a107825 */ /* 0x040fe200078e0218 */
[----:B------:R-:W3:Y:S03]  /*0460*/  LDG.E R21, desc[UR10][R24.64+0x8] ;  /* 0x0000080a18157981 */ /* 0x000ee6000c1e1900 */
[----:B0-----:R-:W-:Y:S01]  /*0470*/  IMAD.WIDE R18, R10, 0x4, R16 ;  /* 0x000000040a127825 */ /* 0x001fe200078e0210 */
[----:B------:R-:W3:Y:S04]  /*0480*/  LDG.E R24, desc[UR10][R12.64+0x4] ;  /* 0x0000040a0c187981 */ /* 0x000ee8000c1e1900 */
[----:B------:R-:W3:Y:S04]  /*0490*/  LDG.E R25, desc[UR10][R12.64+0xc] ;  /* 0x00000c0a0c197981 */ /* 0x000ee8000c1e1900 */
[----:B------:R-:W3:Y:S04]  /*04a0*/  LDG.E R18, desc[UR10][R18.64+0x8] ;  /* 0x0000080a12127981 */ /* 0x000ee8000c1e1900 */
[----:B------:R-:W3:Y:S01]  /*04b0*/  LDG.E R12, desc[UR10][R16.64+0x8] ;  /* 0x0000080a100c7981 */ /* 0x000ee2000c1e1900 */
[----:B----4-:R-:W-:Y:S01]  /*04c0*/  FFMA R27, R27, R28, R26 ;  /* 0x0000001c1b1b7223 */ /* 0x010fe2000000001a */
[----:B------:R-:W-:-:S03]  /*04d0*/  IADD3 R20, PT, PT, R20, 0x8, RZ ;  /* 0x0000000814147810 */ /* 0x000fc60007ffe0ff */
[----:B-----5:R-:W-:Y:S01]  /*04e0*/  FFMA R14, R14, R15, R27 ;  /* 0x0000000f0e0e7223 */ /* 0x020fe2000000001b */
[----:B------:R-:W-:Y:S02]  /*04f0*/  ISETP.NE.AND P1, PT, R20, RZ, PT ;  /* 0x000000ff1400720c */ /* 0x000fe40003f25270 */
[----:B------:R-:W-:Y:S02]  /*0500*/  LEA R11, R10, R11, 0x3 ;  /* 0x0000000b0a0b7211 */ /* 0x000fe400078e18ff */
[----:B------:R-:W-:Y:S01]  /*0510*/  IADD3 R4, PT, PT, R4, 0x8, RZ ;  /* 0x0000000804047810 */ /* 0x000fe20007ffe0ff */
[----:B--2---:R-:W-:-:S04]  /*0520*/  FFMA R14, R29, R22, R14 ;  /* 0x000000161d0e7223 */ /* 0x004fc8000000000e */
[----:B---3--:R-:W-:-:S04]  /*0530*/  FFMA R21, R21, R24, R14 ;  /* 0x0000001815157223 */ /* 0x008fc8000000000e */
[----:B------:R-:W-:-:S04]  /*0540*/  FFMA R21, R12, R23, R21 ;  /* 0x000000170c157223 */ /* 0x000fc80000000015 */
[----:B------:R-:W-:Y:S01]  /*0550*/  FFMA R29, R18, R25, R21 ;  /* 0x00000019121d7223 */ /* 0x000fe20000000015 */
[----:B------:R-:W-:Y:S06]  /*0560*/  @P1 BRA `(.L_x_23) ;  /* 0xfffffffc005c1947 */ /* 0x000fec000383ffff */
.L_x_22:
[----:B------:R-:W-:-:S09]  /*0570*/  UISETP.NE.AND UP0, UPT, UR4, URZ, UPT ;  /* 0x000000ff0400728c */ /* 0x000fd2000bf05270 */
[----:B------:R-:W-:Y:S05]  /*0580*/  BRA.U !UP0, `(.L_x_24) ;  /* 0x0000000108ec7547 */ /* 0x000fea000b800000 */
[----:B------:R-:W-:Y:S01]  /*0590*/  UIADD3 UR9, UPT, UPT, UR4, -0x1, URZ ;  /* 0xffffffff04097890 */ /* 0x000fe2000fffe0ff */
[----:B------:R-:W-:-:S03]  /*05a0*/  LOP3.LUT P1, R20, R5, 0x3, RZ, 0xc0, !PT ;  /* 0x0000000305147812 */ /* 0x000fc6000782c0ff */
[----:B------:R-:W-:-:S09]  /*05b0*/  UISETP.GE.U32.AND UP0, UPT, UR9, 0x3, UPT ;  /* 0x000000030900788c */ /* 0x000fd2000bf06070 */
[----:B------:R-:W-:Y:S05]  /*05c0*/  BRA.U !UP0, `(.L_x_25) ;  /* 0x0000000108607547 */ /* 0x000fea000b800000 */
[----:B------:R-:W0:Y:S01]  /*05d0*/  LDC R19, c[0x0][0x39c] ;  /* 0x0000e700ff137b82 */ /* 0x000e220000000800 */
[-C--:B------:R-:W-:Y:S02]  /*05e0*/  IADD3 R4, PT, PT, R7, R9.reuse, RZ ;  /* 0x0000000907047210 */ /* 0x080fe40007ffe0ff */
[----:B------:R-:W-:-:S05]  /*05f0*/  IADD3 R15, PT, PT, R8, R9, RZ ;  /* 0x00000009080f7210 */ /* 0x000fca0007ffe0ff */
[----:B------:R-:W1:Y:S08]  /*0600*/  LDC.64 R12, c[0x0][0x380] ;  /* 0x0000e000ff0c7b82 */ /* 0x000e700000000a00 */
[----:B------:R-:W2:Y:S01]  /*0610*/  LDC.64 R10, c[0x0][0x390] ;  /* 0x0000e400ff0a7b82 */ /* 0x000ea20000000a00 */
[----:B0-----:R-:W-:-:S04]  /*0620*/  IMAD R17, R4, R19, RZ ;  /* 0x0000001304117224 */ /* 0x001fc800078e02ff */
[----:B-1----:R-:W-:-:S04]  /*0630*/  IMAD.WIDE R16, R17, 0x4, R12 ;  /* 0x0000000411107825 */ /* 0x002fc800078e020c */
[----:B------:R-:W-:Y:S02]  /*0640*/  IMAD.WIDE R12, R19, 0x4, R16 ;  /* 0x00000004130c7825 */ /* 0x000fe400078e0210 */
[----:B------:R-:W3:Y:S02]  /*0650*/  LDG.E R16, desc[UR10][R16.64+0x8] ;  /* 0x0000080a10107981 */ /* 0x000ee4000c1e1900 */
[----:B--2---:R-:W-:-:S04]  /*0660*/  IMAD.WIDE R10, R15, 0x4, R10 ;  /* 0x000000040f0a7825 */ /* 0x004fc800078e020a */
[C---:B------:R-:W-:Y:S01]  /*0670*/  IMAD.WIDE R14, R19.reuse, 0x4, R12 ;  /* 0x00000004130e7825 */ /* 0x040fe200078e020c */
[----:B------:R-:W3:Y:S04]  /*0680*/  LDG.E R4, desc[UR10][R10.64] ;  /* 0x0000000a0a047981 */ /* 0x000ee8000c1e1900 */
[----:B------:R-:W2:Y:S01]  /*0690*/  LDG.E R13, desc[UR10][R12.64+0x8] ;  /* 0x0000080a0c0d7981 */ /* 0x000ea2000c1e1900 */
[----:B------:R-:W-:-:S03]  /*06a0*/  IMAD.WIDE R18, R19, 0x4, R14 ;  /* 0x0000000413127825 */ /* 0x000fc600078e020e */
[----:B------:R-:W2:Y:S04]  /*06b0*/  LDG.E R21, desc[UR10][R10.64+0x4] ;  /* 0x0000040a0a157981 */ /* 0x000ea8000c1e1900 */
[----:B------:R-:W4:Y:S04]  /*06c0*/  LDG.E R15, desc[UR10][R14.64+0x8] ;  /* 0x0000080a0e0f7981 */ /* 0x000f28000c1e1900 */
[----:B------:R-:W4:Y:S04]  /*06d0*/  LDG.E R22, desc[UR10][R10.64+0x8] ;  /* 0x0000080a0a167981 */ /* 0x000f28000c1e1900 */
[----:B------:R-:W5:Y:S04]  /*06e0*/  LDG.E R19, desc[UR10][R18.64+0x8] ;  /* 0x0000080a12137981 */ /* 0x000f68000c1e1900 */
[----:B------:R-:W5:Y:S01]  /*06f0*/  LDG.E R23, desc[UR10][R10.64+0xc] ;  /* 0x00000c0a0a177981 */ /* 0x000f62000c1e1900 */
[----:B------:R-:W-:Y:S01]  /*0700*/  IADD3 R9, PT, PT, R9, 0x4, RZ ;  /* 0x0000000409097810 */ /* 0x000fe20007ffe0ff */
[----:B---3--:R-:W-:-:S04]  /*0710*/  FFMA R4, R16, R4, R29 ;  /* 0x0000000410047223 */ /* 0x008fc8000000001d */
[----:B--2---:R-:W-:-:S04]  /*0720*/  FFMA R4, R13, R21, R4 ;  /* 0x000000150d047223 */ /* 0x004fc80000000004 */
[----:B----4-:R-:W-:-:S04]  /*0730*/  FFMA R4, R15, R22, R4 ;  /* 0x000000160f047223 */ /* 0x010fc80000000004 */
[----:B-----5:R-:W-:-:S07]  /*0740*/  FFMA R29, R19, R23, R4 ;  /* 0x00000017131d7223 */ /* 0x020fce0000000004 */
.L_x_25:
[----:B------:R-:W-:Y:S05]  /*0750*/  @!P1 BRA `(.L_x_24) ;  /* 0x0000000000789947 */ /* 0x000fea0003800000 */
[----:B------:R-:W-:Y:S02]  /*0760*/  ISETP.NE.AND P1, PT, R20, 0x1, PT ;  /* 0x000000011400780c */ /* 0x000fe40003f25270 */
[----:B------:R-:W-:-:S04]  /*0770*/  LOP3.LUT R5, R5, 0x1, RZ, 0xc0, !PT ;  /* 0x0000000105057812 */ /* 0x000fc800078ec0ff */
[----:B------:R-:W-:-:S07]  /*0780*/  ISETP.NE.U32.AND P2, PT, R5, 0x1, PT ;  /* 0x000000010500780c */ /* 0x000fce0003f45070 */
[----:B------:R-:W0:Y:S01]  /*0790*/  @P1 LDC R17, c[0x0][0x39c] ;  /* 0x0000e700ff111b82 */ /* 0x000e220000000800 */
[-C--:B------:R-:W-:Y:S02]  /*07a0*/  @P1 IADD3 R16, PT, PT, R7, R9.reuse, RZ ;  /* 0x0000000907101210 */ /* 0x080fe40007ffe0ff */
[----:B------:R-:W-:Y:S02]  /*07b0*/  @P1 IADD3 R21, PT, PT, R8, R9, RZ ;  /* 0x0000000908151210 */ /* 0x000fe40007ffe0ff */
[----:B------:R-:W-:-:S03]  /*07c0*/  @P1 IADD3 R9, PT, PT, R9, 0x2, RZ ;  /* 0x0000000209091810 */ /* 0x000fc60007ffe0ff */
[----:B------:R-:W1:Y:S01]  /*07d0*/  @P1 LDC.64 R12, c[0x0][0x380] ;  /* 0x0000e000ff0c1b82 */ /* 0x000e620000000a00 */
[-C--:B------:R-:W-:Y:S02]  /*07e0*/  @!P2 IADD3 R7, PT, PT, R7, R9.reuse, RZ ;  /* 0x000000090707a210 */ /* 0x080fe40007ffe0ff */
[----:B------:R-:W-:-:S05]  /*07f0*/  @!P2 IADD3 R9, PT, PT, R8, R9, RZ ;  /* 0x000000090809a210 */ /* 0x000fca0007ffe0ff */
[----:B------:R-:W2:Y:S08]  /*0800*/  @P1 LDC.64 R14, c[0x0][0x390] ;  /* 0x0000e400ff0e1b82 */ /* 0x000eb00000000a00 */
[----:B------:R-:W3:Y:S01]  /*0810*/  @!P2 LDC R18, c[0x0][0x39c] ;  /* 0x0000e700ff12ab82 */ /* 0x000ee20000000800 */
[----:B0-----:R-:W-:-:S07]  /*0820*/  @P1 IMAD R19, R16, R17, RZ ;  /* 0x0000001110131224 */ /* 0x001fce00078e02ff */
[----:B------:R-:W0:Y:S01]  /*0830*/  @!P2 LDC.64 R4, c[0x0][0x380] ;  /* 0x0000e000ff04ab82 */ /* 0x000e220000000a00 */
[----:B-1----:R-:W-:-:S04]  /*0840*/  @P1 IMAD.WIDE R12, R19, 0x4, R12 ;  /* 0x00000004130c1825 */ /* 0x002fc800078e020c */
[----:B------:R-:W-:-:S03]  /*0850*/  @P1 IMAD.WIDE R16, R17, 0x4, R12 ;  /* 0x0000000411101825 */ /* 0x000fc600078e020c */
[----:B------:R-:W1:Y:S01]  /*0860*/  @!P2 LDC.64 R10, c[0x0][0x390] ;  /* 0x0000e400ff0aab82 */ /* 0x000e620000000a00 */
[----:B------:R-:W4:Y:S01]  /*0870*/  @P1 LDG.E R12, desc[UR10][R12.64+0x8] ;  /* 0x0000080a0c0c1981 */ /* 0x000f22000c1e1900 */
[----:B--2---:R-:W-:-:S03]  /*0880*/  @P1 IMAD.WIDE R14, R21, 0x4, R14 ;  /* 0x00000004150e1825 */ /* 0x004fc600078e020e */
[----:B------:R-:W2:Y:S01]  /*0890*/  @P1 LDG.E R17, desc[UR10][R16.64+0x8] ;  /* 0x0000080a10111981 */ /* 0x000ea2000c1e1900 */
[----:B---3--:R-:W-:-:S03]  /*08a0*/  @!P2 IMAD R7, R7, R18, RZ ;  /* 0x000000120707a224 */ /* 0x008fc600078e02ff */
[----:B------:R-:W4:Y:S01]  /*08b0*/  @P1 LDG.E R8, desc[UR10][R14.64] ;  /* 0x0000000a0e081981 */ /* 0x000f22000c1e1900 */
[----:B0-----:R-:W-:-:S03]  /*08c0*/  @!P2 IMAD.WIDE R4, R7, 0x4, R4 ;  /* 0x000000040704a825 */ /* 0x001fc600078e0204 */
[----:B------:R-:W2:Y:S04]  /*08d0*/  @P1 LDG.E R7, desc[UR10][R14.64+0x4] ;  /* 0x0000040a0e071981 */ /* 0x000ea8000c1e1900 */
[----:B------:R-:W3:Y:S01]  /*08e0*/  @!P2 LDG.E R4, desc[UR10][R4.64+0x8] ;  /* 0x0000080a0404a981 */ /* 0x000ee2000c1e1900 */
[----:B-1----:R-:W-:-:S06]  /*08f0*/  @!P2 IMAD.WIDE R10, R9, 0x4, R10 ;  /* 0x00000004090aa825 */ /* 0x002fcc00078e020a */
[----:B------:R-:W3:Y:S01]  /*0900*/  @!P2 LDG.E R10, desc[UR10][R10.64] ;  /* 0x0000000a0a0aa981 */ /* 0x000ee2000c1e1900 */
[----:B----4-:R-:W-:-:S04]  /*0910*/  @P1 FFMA R8, R12, R8, R29 ;  /* 0x000000080c081223 */ /* 0x010fc8000000001d */
[----:B--2---:R-:W-:-:S04]  /*0920*/  @P1 FFMA R29, R17, R7, R8 ;  /* 0x00000007111d1223 */ /* 0x004fc80000000008 */
[----:B---3--:R-:W-:-:S07]  /*0930*/  @!P2 FFMA R29, R4, R10, R29 ;  /* 0x0000000a041da223 */ /* 0x008fce000000001d */
.L_x_24:
[----:B------:R-:W-:Y:S05]  /*0940*/  @P0 BRA `(.L_x_26) ;  /* 0xfffffff800240947 */ /* 0x000fea000383ffff */
[----:B------:R-:W0:Y:S08]  /*0950*/  LDC R9, c[0x0][0x398] ;  /* 0x0000e600ff097b82 */ /* 0x000e300000000800 */
[----:B------:R-:W1:Y:S01]  /*0960*/  LDC.64 R4, c[0x0][0x388] ;  /* 0x0000e200ff047b82 */ /* 0x000e620000000a00 */
[----:B0-----:R-:W-:Y:S01]  /*0970*/  IMAD R7, R2, R9, UR8 ;  /* 0x0000000802077e24 */ /* 0x001fe2000f8e0209 */
[----:B------:R-:W-:-:S06]  /*0980*/  UIADD3 UR8, UPT, UPT, UR8, 0x2, URZ ;  /* 0x0000000208087890 */ /* 0x000fcc000fffe0ff */
[----:B------:R-:W-:Y:S01]  /*0990*/  ISETP.LE.AND P0, PT, R9, UR8, PT ;  /* 0x0000000809007c0c */ /* 0x000fe2000bf03270 */
[----:B-1----:R-:W-:-:S05]  /*09a0*/  IMAD.WIDE R4, R7, 0x4, R4 ;  /* 0x0000000407047825 */ /* 0x002fca00078e0204 */
[----:B------:R0:W-:Y:S07]  /*09b0*/  STG.E desc[UR10][R4.64], R29 ;  /* 0x0000001d04007986 */ /* 0x0001ee000c10190a */
[----:B------:R-:W-:Y:S05]  /*09c0*/  @!P0 BRA `(.L_x_27) ;  /* 0xfffffff400f48947 */ /* 0x000fea000383ffff */
[----:B------:R-:W-:Y:S05]  /*09d0*/  EXIT ;  /* 0x000000000000794d */ /* 0x000fea0003800000 */
.L_x_21:
[----:B------:R-:W-:Y:S01]  /*09e0*/  IADD3 R4, PT, PT, R5, -0x2, RZ ;  /* 0xfffffffe05047810 */ /* 0x000fe20007ffe0ff */
[----:B------:R-:W-:-:S03]  /*09f0*/  HFMA2 R3, -RZ, RZ, 0, 5.9604644775390625e-08 ;  /* 0x00000001ff037431 */ /* 0x000fc600000001ff */
[C---:B------:R-:W-:Y:S02]  /*0a00*/  ISETP.GE.U32.AND P0, PT, R4.reuse, 0xe, PT ;  /* 0x0000000e0400780c */ /* 0x040fe40003f06070 */
[----:B------:R-:W-:-:S04]  /*0a10*/  LEA.HI R0, R4, 0x1, RZ, 0x1f ;  /* 0x0000000104007811 */ /* 0x000fc800078ff8ff */
[----:B------:R-:W-:-:S04]  /*0a20*/  LOP3.LUT R10, R0, 0x7, RZ, 0xc0, !PT ;  /* 0x00000007000a7812 */ /* 0x000fc800078ec0ff */
[----:B------:R-:W-:-:S03]  /*0a30*/  ISETP.NE.AND P1, PT, R10, RZ, PT ;  /* 0x000000ff0a00720c */ /* 0x000fc60003f25270 */
[----:B------:R-:W-:Y:S10]  /*0a40*/  @!P0 BRA `(.L_x_28) ;  /* 0x0000000000488947 */ /* 0x000ff40003800000 */
[----:B------:R-:W0:Y:S01]  /*0a50*/  LDC.64 R8, c[0x0][0x388] ;  /* 0x0000e200ff087b82 */ /* 0x000e220000000a00 */
[----:B------:R-:W-:Y:S01]  /*0a60*/  LOP3.LUT R11, R0, 0x7ffffff8, RZ, 0xc0, !PT ;  /* 0x7ffffff8000b7812 */ /* 0x000fe200078ec0ff */
[----:B------:R-:W-:Y:S01]  /*0a70*/  UMOV UR4, URZ ;  /* 0x000000ff00047c82 */ /* 0x000fe20008000000 */
[----:B------:R-:W-:-:S07]  /*0a80*/  MOV R3, 0x1 ;  /* 0x0000000100037802 */ /* 0x000fce0000000f00 */
.L_x_29:
[----:B------:R-:W-:Y:S01]  /*0a90*/  UIADD3 UR4, UPT, UPT, UR4, 0x8, URZ ;  /* 0x0000000804047890 */ /* 0x000fe2000fffe0ff */
[----:B-1----:R-:W-:Y:S01]  /*0aa0*/  IMAD R7, R2, R5, R3 ;  /* 0x0000000502077224 */ /* 0x002fe200078e0203 */
[----:B------:R-:W-:-:S03]  /*0ab0*/  IADD3 R3, PT, PT, R3, 0x10, RZ ;  /* 0x0000001003037810 */ /* 0x000fc60007ffe0ff */
[----:B0-----:R-:W-:Y:S01]  /*0ac0*/  IMAD.WIDE R6, R7, 0x4, R8 ;  /* 0x0000000407067825 */ /* 0x001fe200078e0208 */
[----:B------:R-:W-:-:S04]  /*0ad0*/  ISETP.NE.AND P0, PT, R11, UR4, PT ;  /* 0x000000040b007c0c */ /* 0x000fc8000bf05270 */
[----:B------:R1:W-:Y:S04]  /*0ae0*/  STG.E desc[UR10][R6.64], RZ ;  /* 0x000000ff06007986 */ /* 0x0003e8000c10190a */
[----:B------:R1:W-:Y:S04]  /*0af0*/  STG.E desc[UR10][R6.64+0x8], RZ ;  /* 0x000008ff06007986 */ /* 0x0003e8000c10190a */
[----:B------:R1:W-:Y:S04]  /*0b00*/  STG.E desc[UR10][R6.64+0x10], RZ ;  /* 0x000010ff06007986 */ /* 0x0003e8000c10190a */
[----:B------:R1:W-:Y:S04]  /*0b10*/  STG.E desc[UR10][R6.64+0x18], RZ ;  /* 0x000018ff06007986 */ /* 0x0003e8000c10190a */
[----:B------:R1:W-:Y:S04]  /*0b20*/  STG.E desc[UR10][R6.64+0x20], RZ ;  /* 0x000020ff06007986 */ /* 0x0003e8000c10190a */
[----:B------:R1:W-:Y:S04]  /*0b30*/  STG.E desc[UR10][R6.64+0x28], RZ ;  /* 0x000028ff06007986 */ /* 0x0003e8000c10190a */
[----:B------:R1:W-:Y:S04]  /*0b40*/  STG.E desc[UR10][R6.64+0x30], RZ ;  /* 0x000030ff06007986 */ /* 0x0003e8000c10190a */
[----:B------:R1:W-:Y:S01]  /*0b50*/  STG.E desc[UR10][R6.64+0x38], RZ ;  /* 0x000038ff06007986 */ /* 0x0003e2000c10190a */
[----:B------:R-:W-:Y:S05]  /*0b60*/  @P0 BRA `(.L_x_29) ;  /* 0xfffffffc00c80947 */ /* 0x000fea000383ffff */
.L_x_28:
[----:B------:R-:W-:Y:S05]  /*0b70*/  @!P1 EXIT ;  /* 0x000000000000994d */ /* 0x000fea0003800000 */
[----:B------:R-:W-:Y:S02]  /*0b80*/  ISETP.GE.U32.AND P0, PT, R10, 0x4, PT ;  /* 0x000000040a00780c */ /* 0x000fe40003f06070 */
[----:B------:R-:W-:-:S11]  /*0b90*/  LOP3.LUT P1, R0, R0, 0x3, RZ, 0xc0, !PT ;  /* 0x0000000300007812 */ /* 0x000fd6000782c0ff */
[----:B------:R-:W-:Y:S05]  /*0ba0*/  @!P0 BRA `(.L_x_30) ;  /* 0x0000000000208947 */ /* 0x000fea0003800000 */
[----:B-1----:R-:W0:Y:S01]  /*0bb0*/  LDC.64 R6, c[0x0][0x388] ;  /* 0x0000e200ff067b82 */ /* 0x002e220000000a00 */
[----:B------:R-:W-:Y:S01]  /*0bc0*/  IMAD R9, R2, R5, R3 ;  /* 0x0000000502097224 */ /* 0x000fe200078e0203 */
[----:B------:R-:W-:-:S03]  /*0bd0*/  IADD3 R3, PT, PT, R3, 0x8, RZ ;  /* 0x0000000803037810 */ /* 0x000fc60007ffe0ff */
[----:B0-----:R-:W-:-:S05]  /*0be0*/  IMAD.WIDE R6, R9, 0x4, R6 ;  /* 0x0000000409067825 */ /* 0x001fca00078e0206 */
[----:B------:R0:W-:Y:S04]  /*0bf0*/  STG.E desc[UR10][R6.64], RZ ;  /* 0x000000ff06007986 */ /* 0x0001e8000c10190a */
[----:B------:R0:W-:Y:S04]  /*0c00*/  STG.E desc[UR10][R6.64+0x8], RZ ;  /* 0x000008ff06007986 */ /* 0x0001e8000c10190a */
[----:B------:R0:W-:Y:S04]  /*0c10*/  STG.E desc[UR10][R6.64+0x10], RZ ;  /* 0x000010ff06007986 */ /* 0x0001e8000c10190a */
[----:B------:R0:W-:Y:S02]  /*0c20*/  STG.E desc[UR10][R6.64+0x18], RZ ;  /* 0x000018ff06007986 */ /* 0x0001e4000c10190a */
.L_x_30:
[----:B------:R-:W-:Y:S05]  /*0c30*/  @!P1 EXIT ;  /* 0x000000000000994d */ /* 0x000fea0003800000 */
[----:B------:R-:W-:Y:S02]  /*0c40*/  ISETP.NE.AND P1, PT, R0, 0x1, PT ;  /* 0x000000010000780c */ /* 0x000fe40003f25270 */
[----:B------:R-:W-:-:S11]  /*0c50*/  LOP3.LUT P0, RZ, R4, 0x2, RZ, 0xc0, !PT ;  /* 0x0000000204ff7812 */ /* 0x000fd6000780c0ff */
[----:B01----:R-:W0:Y:S01]  /*0c60*/  @P1 LDC.64 R6, c[0x0][0x388] ;  /* 0x0000e200ff061b82 */ /* 0x003e220000000a00 */
[----:B------:R-:W-:-:S04]  /*0c70*/  @P1 IMAD R9, R2, R5, R3 ;  /* 0x0000000502091224 */ /* 0x000fc800078e0203 */
[----:B0-----:R-:W-:-:S05]  /*0c80*/  @P1 IMAD.WIDE R6, R9, 0x4, R6 ;  /* 0x0000000409061825 */ /* 0x001fca00078e0206 */
[----:B------:R0:W-:Y:S04]  /*0c90*/  @P1 STG.E desc[UR10][R6.64], RZ ;  /* 0x000000ff06001986 */ /* 0x0001e8000c10190a */
[----:B------:R0:W-:Y:S01]  /*0ca0*/  @P1 STG.E desc[UR10][R6.64+0x8], RZ ;  /* 0x000008ff06001986 */ /* 0x0001e2000c10190a */
[----:B------:R-:W-:Y:S05]  /*0cb0*/  @P0 EXIT ;  /* 0x000000000000094d */ /* 0x000fea0003800000 */
[----:B0-----:R-:W0:Y:S01]  /*0cc0*/  LDC.64 R6, c[0x0][0x388] ;  /* 0x0000e200ff067b82 */ /* 0x001e220000000a00 */
[----:B------:R-:W-:-:S05]  /*0cd0*/  @P1 IADD3 R3, PT, PT, R3, 0x4, RZ ;  /* 0x0000000403031810 */ /* 0x000fca0007ffe0ff */
[----:B------:R-:W-:-:S04]  /*0ce0*/  IMAD R3, R2, R5, R3 ;  /* 0x0000000502037224 */ /* 0x000fc800078e0203 */
[----:B0-----:R-:W-:-:S05]  /*0cf0*/  IMAD.WIDE R2, R3, 0x4, R6 ;  /* 0x0000000403027825 */ /* 0x001fca00078e0206 */
[----:B------:R-:W-:Y:S01]  /*0d00*/  STG.E desc[UR10][R2.64], RZ ;  /* 0x000000ff02007986 */ /* 0x000fe2000c10190a */
[----:B------:R-:W-:Y:S05]  /*0d10*/  EXIT ;  /* 0x000000000000794d */ /* 0x000fea0003800000 */
.L_x_31:
        /* <DEDUP_REMOVED lines=14> */
.L_x_51:


//--------------------- .text._Z18convolution_kernelPfS_S_iiiiiii --------------------------
	.section	.text._Z18convolution_kernelPfS_S_iiiiiii,"ax",@progbits
	.align	128
        .global         _Z18convolution_kernelPfS_S_iiiiiii
        .type           _Z18convolution_kernelPfS_S_iiiiiii,@function
        .size           _Z18convolution_kernelPfS_S_iiiiiii,(.L_x_52 - _Z18convolution_kernelPfS_S_iiiiiii)
        .other          _Z18convolution_kernelPfS_S_iiiiiii,@"STO_CUDA_ENTRY STV_DEFAULT"
_Z18convolution_kernelPfS_S_iiiiiii:
.text._Z18convolution_kernelPfS_S_iiiiiii:
        /* <DEDUP_REMOVED lines=21> */
[----:B------:R-:W0:Y:S02]  /*0150*/  LDC R6, c[0x0][0x3a0] ;  /* 0x0000e800ff067b82 */ /* 0x000e240000000800 */
[----:B0-----:R-:W-:-:S13]  /*0160*/  ISETP.GE.AND P0, PT, R6, 0x1, PT ;  /* 0x000000010600780c */ /* 0x001fda0003f06270 */
[----:B------:R-:W-:Y:S05]  /*0170*/  @!P0 BRA `(.L_x_33) ;  /* 0x0000000800408947 */ /* 0x000fea0003800000 */
[----:B------:R-:W0:Y:S01]  /*0180*/  LDCU.64 UR4, c[0x0][0x390] ;  /* 0x00007200ff0477ac */ /* 0x000e220008000a00 */
[C---:B------:R-:W-:Y:S01]  /*0190*/  LOP3.LUT R4, R6.reuse, 0x7ffffff8, RZ, 0xc0, !PT ;  /* 0x7ffffff806047812 */ /* 0x040fe200078ec0ff */
[----:B------:R-:W-:Y:S01]  /*01a0*/  HFMA2 R7, -RZ, RZ, 0, 0 ;  /* 0x00000000ff077431 */ /* 0x000fe200000001ff */
[C---:B------:R-:W-:Y:S02]  /*01b0*/  LOP3.LUT R5, R6.reuse, 0x7, RZ, 0xc0, !PT ;  /* 0x0000000706057812 */ /* 0x040fe400078ec0ff */
[----:B------:R-:W-:Y:S02]  /*01c0*/  LOP3.LUT R6, R6, 0x3, RZ, 0xc0, !PT ;  /* 0x0000000306067812 */ /* 0x000fe400078ec0ff */
[----:B------:R-:W-:Y:S01]  /*01d0*/  IADD3 R8, PT, PT, -R4, RZ, RZ ;  /* 0x000000ff04087210 */ /* 0x000fe20007ffe1ff */
[----:B0-----:R-:W-:-:S04]  /*01e0*/  UIADD3 UR4, UP0, UPT, UR4, 0x10, URZ ;  /* 0x0000001004047890 */ /* 0x001fc8000ff1e0ff */
[----:B------:R-:W-:-:S12]  /*01f0*/  UIADD3.X UR5, UPT, UPT, URZ, UR5, URZ, UP0, !UPT ;  /* 0x00000005ff057290 */ /* 0x000fd800087fe4ff */
.L_x_40:
[----:B0-----:R-:W-:Y:S02]  /*0200*/  MOV R23, RZ ;  /* 0x000000ff00177202 */ /* 0x001fe40000000f00 */
[----:B------:R-:W-:-:S07]  /*0210*/  MOV R10, RZ ;  /* 0x000000ff000a7202 */ /* 0x000fce0000000f00 */
.L_x_39:
[----:B------:R-:W0:Y:S01]  /*0220*/  LDC R11, c[0x0][0x39c] ;  /* 0x0000e700ff0b7b82 */ /* 0x000e220000000800 */
[----:B------:R-:W-:Y:S01]  /*0230*/  MOV R12, RZ ;  /* 0x000000ff000c7202 */ /* 0x000fe20000000f00 */
[----:B0-----:R-:W-:-:S07]  /*0240*/  IMAD R11, R7, R11, R10 ;  /* 0x0000000b070b7224 */ /* 0x001fce00078e020a */
.L_x_38:
[----:B------:R-:W0:Y:S01]  /*0250*/  LDC R13, c[0x0][0x3a0] ;  /* 0x0000e800ff0d7b82 */ /* 0x000e220000000800 */
[----:B------:R-:W1:Y:S01]  /*0260*/  LDCU UR8, c[0x0][0x3a8] ;  /* 0x00007500ff0877ac */ /* 0x000e620008000800 */
[----:B------:R-:W-:Y:S01]  /*0270*/  IADD3 R19, PT, PT, R3, R12, RZ ;  /* 0x0000000c03137210 */ /* 0x000fe20007ffe0ff */
[----:B------:R-:W-:-:S04]  /*0280*/  IMAD.MOV.U32 R9, RZ, RZ, RZ ;  /* 0x000000ffff097224 */ /* 0x000fc800078e00ff */
[----:B-1----:R-:W-:Y:S01]  /*0290*/  IMAD R19, R19, UR8, R0 ;  /* 0x0000000813137c24 */ /* 0x002fe2000f8e0200 */
[----:B0-----:R-:W-:Y:S01]  /*02a0*/  ISETP.GE.U32.AND P1, PT, R13, 0x8, PT ;  /* 0x000000080d00780c */ /* 0x001fe20003f26070 */
[----:B------:R-:W-:Y:S01]  /*02b0*/  IMAD R18, R11, R13, R12 ;  /* 0x0000000d0b127224 */ /* 0x000fe200078e020c */
[----:B------:R-:W-:-:S03]  /*02c0*/  IADD3 R12, PT, PT, R12, 0x1, RZ ;  /* 0x000000010c0c7810 */ /* 0x000fc60007ffe0ff */
[-C--:B------:R-:W-:Y:S01]  /*02d0*/  IMAD R18, R18, R13.reuse, RZ ;  /* 0x0000000d12127224 */ /* 0x080fe200078e02ff */
[----:B------:R-:W-:-:S07]  /*02e0*/  ISETP.NE.AND P0, PT, R12, R13, PT ;  /* 0x0000000d0c00720c */ /* 0x000fce0003f05270 */
[----:B------:R-:W-:Y:S06]  /*02f0*/  @!P1 BRA `(.L_x_34) ;  /* 0x0000000000b89947 */ /* 0x000fec0003800000 */
[----:B------:R-:W0:Y:S01]  /*0300*/  LDC R21, c[0x0][0x39c] ;  /* 0x0000e700ff157b82 */ /* 0x000e220000000800 */
[----:B------:R-:W-:Y:S02]  /*0310*/  MOV R9, R18 ;  /* 0x0000001200097202 */ /* 0x000fe40000000f00 */
[----:B------:R-:W-:Y:S01]  /*0320*/  MOV R22, R8 ;  /* 0x0000000800167202 */ /* 0x000fe20000000f00 */
[----:B0-----:R-:W-:-:S07]  /*0330*/  IMAD R20, R19, R21, R10 ;  /* 0x0000001513147224 */ /* 0x001fce00078e020a */
.L_x_35:
[----:B------:R-:W0:Y:S01]  /*0340*/  LDC.64 R14, c[0x0][0x380] ;  /* 0x0000e000ff0e7b82 */ /* 0x000e220000000a00 */
[----:B------:R-:W-:Y:S02]  /*0350*/  MOV R16, UR4 ;  /* 0x0000000400107c02 */ /* 0x000fe40008000f00 */
[----:B------:R-:W-:-:S03]  /*0360*/  MOV R17, UR5 ;  /* 0x0000000500117c02 */ /* 0x000fc60008000f00 */
[----:B------:R-:W-:-:S05]  /*0370*/  IMAD.WIDE R16, R9, 0x4, R16 ;  /* 0x0000000409107825 */ /* 0x000fca00078e0210 */
[----:B------:R-:W2:Y:S01]  /*0380*/  LDG.E R27, desc[UR6][R16.64+-0x10] ;  /* 0xfffff006101b7981 */ /* 0x000ea2000c1e1900 */
[----:B0-----:R-:W-:-:S05]  /*0390*/  IMAD.WIDE R14, R20, 0x4, R14 ;  /* 0x00000004140e7825 */ /* 0x001fca00078e020e */
[----:B------:R-:W2:Y:S01]  /*03a0*/  LDG.E R26, desc[UR6][R14.64] ;  /* 0x000000060e1a7981 */ /* 0x000ea2000c1e1900 */
[----:B------:R-:W-:-:S04]  /*03b0*/  IMAD.WIDE.U32 R24, R21, 0x4, R14 ;  /* 0x0000000415187825 */ /* 0x000fc800078e000e */
[----:B------:R-:W-:Y:S01]  /*03c0*/  IMAD.WIDE.U32 R28, R21, 0x4, R24 ;  /* 0x00000004151c7825 */ /* 0x000fe200078e0018 */
[----:B------:R-:W3:Y:S04]  /*03d0*/  LDG.E R14, desc[UR6][R24.64] ;  /* 0x00000006180e7981 */ /* 0x000ee8000c1e1900 */
[----:B------:R-:W3:Y:S04]  /*03e0*/  LDG.E R15, desc[UR6][R16.64+-0xc] ;  /* 0xfffff406100f7981 */ /* 0x000ee8000c1e1900 */
[----:B------:R-:W4:Y:S01]  /*03f0*/  LDG.E R25, desc[UR6][R16.64+-0x4] ;  /* 0xfffffc0610197981 */ /* 0x000f22000c1e1900 */
[----:B--2---:R-:W-:-:S03]  /*0400*/  FFMA R27, R26, R27, R23 ;  /* 0x0000001b1a1b7223 */ /* 0x004fc60000000017 */
[----:B------:R-:W2:Y:S04]  /*0410*/  LDG.E R26, desc[UR6][R16.64+-0x8] ;  /* 0xfffff806101a7981 */ /* 0x000ea8000c1e1900 */
[----:B------:R0:W2:Y:S01]  /*0420*/  LDG.E R23, desc[UR6][R28.64] ;  /* 0x000000061c177981 */ /* 0x0000a2000c1e1900 */
[----:B---3--:R-:W-:Y:S01]  /*0430*/  FFMA R27, R14, R15, R27 ;  /* 0x0000000f0e1b7223 */ /* 0x008fe2000000001b */
[----:B0-----:R-:W-:Y:S02]  /*0440*/  IMAD.WIDE.U32 R28, R21, 0x4, R28 ;  /* 0x00000004151c7825 */ /* 0x001fe400078e001c */
[----:B------:R-:W3:Y:S04]  /*0450*/  LDG.E R14, desc[UR6][R16.64] ;  /* 0x00000006100e7981 */ /* 0x000ee8000c1e1900 */
[----:B------:R-:W4:Y:S01]  /*0460*/  LDG.E R24, desc[UR6][R28.64] ;  /* 0x000000061c187981 */ /* 0x000f22000c1e1900 */
[----:B--2---:R-:W-:Y:S01]  /*0470*/  FFMA R15, R23, R26, R27 ;  /* 0x0000001a170f7223 */ /* 0x004fe2000000001b */
[----:B------:R-:W-:-:S05]  /*0480*/  IMAD.WIDE.U32 R26, R21, 0x4, R28 ;  /* 0x00000004151a7825 */ /* 0x000fca00078e001c */
[----:B------:R-:W3:Y:S01]  /*0490*/  LDG.E R23, desc[UR6][R26.64] ;  /* 0x000000061a177981 */ /* 0x000ee2000c1e1900 */
[----:B----4-:R-:W-:Y:S01]  /*04a0*/  FFMA R15, R24, R25, R15 ;  /* 0x00000019180f7223 */ /* 0x010fe2000000000f */
[----:B------:R-:W-:Y:S02]  /*04b0*/  IMAD.WIDE.U32 R24, R21, 0x4, R26 ;  /* 0x0000000415187825 */ /* 0x000fe400078e001a */
[----:B------:R-:W2:Y:S04]  /*04c0*/  LDG.E R27, desc[UR6][R16.64+0xc] ;  /* 0x00000c06101b7981 */ /* 0x000ea8000c1e1900 */
[----:B------:R-:W4:Y:S01]  /*04d0*/  LDG.E R26, desc[UR6][R24.64] ;  /* 0x00000006181a7981 */ /* 0x000f22000c1e1900 */
[----:B---3--:R-:W-:Y:S01]  /*04e0*/  FFMA R23, R23, R14, R15 ;  /* 0x0000000e17177223 */ /* 0x008fe2000000000f */
[----:B------:R-:W-:-:S02]  /*04f0*/  IMAD.WIDE.U32 R14, R21, 0x4, R24 ;  /* 0x00000004150e7825 */ /* 0x000fc400078e0018 */
[----:B------:R-:W4:Y:S02]  /*0500*/  LDG.E R25, desc[UR6][R16.64+0x4] ;  /* 0x0000040610197981 */ /* 0x000f24000c1e1900 */
[----:B------:R-:W-:Y:S02]  /*0510*/  IMAD.WIDE.U32 R28, R21, 0x4, R14 ;  /* 0x00000004151c7825 */ /* 0x000fe400078e000e */
[----:B------:R-:W3:Y:S04]  /*0520*/  LDG.E R24, desc[UR6][R16.64+0x8] ;  /* 0x0000080610187981 */ /* 0x000ee8000c1e1900 */
[----:B------:R-:W2:Y:S04]  /*0530*/  LDG.E R29, desc[UR6][R28.64] ;  /* 0x000000061c1d7981 */ /* 0x000ea8000c1e1900 */
[----:B------:R-:W3:Y:S01]  /*0540*/  LDG.E R17, desc[UR6][R14.64] ;  /* 0x000000060e117981 */ /* 0x000ee2000c1e1900 */
[----:B------:R-:W-:-:S04]  /*0550*/  IADD3 R22, PT, PT, R22, 0x8, RZ ;  /* 0x0000000816167810 */ /* 0x000fc80007ffe0ff */
[----:B------:R-:W-:Y:S01]  /*0560*/  ISETP.NE.AND P1, PT, R22, RZ, PT ;  /* 0x000000ff1600720c */ /* 0x000fe20003f25270 */
[----:B------:R-:W-:Y:S01]  /*0570*/  IMAD R20, R21, 0x8, R20 ;  /* 0x0000000815147824 */ /* 0x000fe200078e0214 */
[----:B------:R-:W-:Y:S01]  /*0580*/  IADD3 R9, PT, PT, R9, 0x8, RZ ;  /* 0x0000000809097810 */ /* 0x000fe20007ffe0ff */
[----:B----4-:R-:W-:-:S04]  /*0590*/  FFMA R26, R26, R25, R23 ;  /* 0x000000191a1a7223 */ /* 0x010fc80000000017 */
[----:B---3--:R-:W-:-:S04]  /*05a0*/  FFMA R24, R17, R24, R26 ;  /* 0x0000001811187223 */ /* 0x008fc8000000001a */
[----:B--2---:R-:W-:Y:S02]  /*05b0*/  FFMA R23, R29, R27, R24 ;  /* 0x0000001b1d177223 */ /* 0x004fe40000000018 */
[----:B------:R-:W-:Y:S05]  /*05c0*/  @P1 BRA `(.L_x_35) ;  /* 0xfffffffc005c1947 */ /* 0x000fea000383ffff */
[----:B------:R-:W-:-:S07]  /*05d0*/  MOV R9, R4 ;  /* 0x0000000400097202 */ /* 0x000fce0000000f00 */
.L_x_34:
[----:B------:R-:W-:-:S13]  /*05e0*/  ISETP.NE.AND P1, PT, R5, RZ, PT ;  /* 0x000000ff0500720c */ /* 0x000fda0003f25270 */
[----:B------:R-:W-:Y:S05]  /*05f0*/  @!P1 BRA `(.L_x_36) ;  /* 0x0000000000e89947 */ /* 0x000fea0003800000 */
[----:B------:R-:W-:Y:S02]  /*0600*/  IADD3 R14, PT, PT, R5, -0x1, RZ ;  /* 0xffffffff050e7810 */ /* 0x000fe40007ffe0ff */
[----:B------:R-:W-:Y:S02]  /*0610*/  ISETP.NE.AND P2, PT, R6, RZ, PT ;  /* 0x000000ff0600720c */ /* 0x000fe40003f45270 */
[----:B------:R-:W-:-:S13]  /*0620*/  ISETP.GE.U32.AND P1, PT, R14, 0x3, PT ;  /* 0x000000030e00780c */ /* 0x000fda0003f26070 */
[----:B------:R-:W-:Y:S05]  /*0630*/  @!P1 BRA `(.L_x_37) ;  /* 0x0000000000609947 */ /* 0x000fea0003800000 */
[----:B------:R-:W0:Y:S01]  /*0640*/  LDC R27, c[0x0][0x39c] ;  /* 0x0000e700ff1b7b82 */ /* 0x000e220000000800 */
[-C--:B------:R-:W-:Y:S02]  /*0650*/  IADD3 R14, PT, PT, R19, R9.reuse, RZ ;  /* 0x00000009130e7210 */ /* 0x080fe40007ffe0ff */
[----:B------:R-:W-:-:S05]  /*0660*/  IADD3 R17, PT, PT, R18, R9, RZ ;  /* 0x0000000912117210 */ /* 0x000fca0007ffe0ff */
[----:B------:R-:W1:Y:S08]  /*0670*/  LDC.64 R24, c[0x0][0x380] ;  /* 0x0000e000ff187b82 */ /* 0x000e700000000a00 */
[----:B------:R-:W2:Y:S01]  /*0680*/  LDC.64 R20, c[0x0][0x390] ;  /* 0x0000e400ff147b82 */ /* 0x000ea20000000a00 */
[----:B0-----:R-:W-:-:S04]  /*0690*/  IMAD R15, R14, R27, R10 ;  /* 0x0000001b0e0f7224 */ /* 0x001fc800078e020a */
[----:B-1----:R-:W-:-:S04]  /*06a0*/  IMAD.WIDE R24, R15, 0x4, R24 ;  /* 0x000000040f187825 */ /* 0x002fc800078e0218 */
[----:B--2---:R-:W-:-:S04]  /*06b0*/  IMAD.WIDE R20, R17, 0x4, R20 ;  /* 0x0000000411147825 */ /* 0x004fc800078e0214 */
[C---:B------:R-:W-:Y:S01]  /*06c0*/  IMAD.WIDE.U32 R16, R27.reuse, 0x4, R24 ;  /* 0x000000041b107825 */ /* 0x040fe200078e0018 */
[----:B------:R-:W2:Y:S04]  /*06d0*/  LDG.E R22, desc[UR6][R20.64] ;  /* 0x0000000614167981 */ /* 0x000ea8000c1e1900 */
[----:B------:R-:W2:Y:S01]  /*06e0*/  LDG.E R24, desc[UR6][R24.64] ;  /* 0x0000000618187981 */ /* 0x000ea2000c1e1900 */
[----:B------:R-:W-:-:S03]  /*06f0*/  IMAD.WIDE.U32 R14, R27, 0x4, R16 ;  /* 0x000000041b0e7825 */ /* 0x000fc600078e0010 */
[----:B------:R-:W3:Y:S04]  /*0700*/  LDG.E R16, desc[UR6][R16.64] ;  /* 0x0000000610107981 */ /* 0x000ee8000c1e1900 */
[----:B------:R-:W3:Y:S01]  /*0710*/  LDG.E R29, desc[UR6][R20.64+0x4] ;  /* 0x00000406141d7981 */ /* 0x000ee2000c1e1900 */
[----:B------:R-:W-:-:S03]  /*0720*/  IMAD.WIDE.U32 R26, R27, 0x4, R14 ;  /* 0x000000041b1a7825 */ /* 0x000fc600078e000e */
[----:B------:R-:W4:Y:S04]  /*0730*/  LDG.E R28, desc[UR6][R20.64+0x8] ;  /* 0x00000806141c7981 */ /* 0x000f28000c1e1900 */
[----:B------:R-:W4:Y:S04]  /*0740*/  LDG.E R14, desc[UR6][R14.64] ;  /* 0x000000060e0e7981 */ /* 0x000f28000c1e1900 */
[----:B------:R-:W5:Y:S04]  /*0750*/  LDG.E R17, desc[UR6][R20.64+0xc] ;  /* 0x00000c0614117981 */ /* 0x000f68000c1e1900 */
[----:B------:R-:W5:Y:S01]  /*0760*/  LDG.E R27, desc[UR6][R26.64] ;  /* 0x000000061a1b7981 */ /* 0x000f62000c1e1900 */
[----:B------:R-:W-:-:S02]  /*0770*/  VIADD R9, R9, 0x4 ;  /* 0x0000000409097836 */ /* 0x000fc40000000000 */
[----:B--2---:R-:W-:-:S04]  /*0780*/  FFMA R23, R24, R22, R23 ;  /* 0x0000001618177223 */ /* 0x004fc80000000017 */
[----:B---3--:R-:W-:-:S04]  /*0790*/  FFMA R23, R16, R29, R23 ;  /* 0x0000001d10177223 */ /* 0x008fc80000000017 */
[----:B----4-:R-:W-:-:S04]  /*07a0*/  FFMA R28, R14, R28, R23 ;  /* 0x0000001c0e1c7223 */ /* 0x010fc80000000017 */
[----:B-----5:R-:W-:-:S07]  /*07b0*/  FFMA R23, R27, R17, R28 ;  /* 0x000000111b177223 */ /* 0x020fce000000001c */
.L_x_37:
[----:B------:R-:W-:Y:S05]  /*07c0*/  @!P2 BRA `(.L_x_36) ;  /* 0x000000000074a947 */ /* 0x000fea0003800000 */
[----:B------:R-:W-:Y:S02]  /*07d0*/  ISETP.NE.AND P1, PT, R6, 0x1, PT ;  /* 0x000000010600780c */ /* 0x000fe40003f25270 */
[----:B------:R-:W-:-:S11]  /*07e0*/  LOP3.LUT P2, RZ, R13, 0x1, RZ, 0xc0, !PT ;  /* 0x000000010dff7812 */ /* 0x000fd6000784c0ff */
[----:B------:R-:W0:Y:S01]  /*07f0*/  @P1 LDC R27, c[0x0][0x39c] ;  /* 0x0000e700ff1b1b82 */ /* 0x000e220000000800 */
[----:B------:R-:W-:-:S07]  /*0800*/  @P1 IADD3 R22, PT, PT, R19, R9, RZ ;  /* 0x0000000913161210 */ /* 0x000fce0007ffe0ff */
[----:B------:R-:W1:Y:S08]  /*0810*/  @P1 LDC.64 R24, c[0x0][0x380] ;  /* 0x0000e000ff181b82 */ /* 0x000e700000000a00 */
[----:B------:R-:W2:Y:S08]  /*0820*/  @P1 LDC.64 R20, c[0x0][0x390] ;  /* 0x0000e400ff141b82 */ /* 0x000eb00000000a00 */
[----:B------:R-:W3:Y:S01]  /*0830*/  @P2 LDC R13, c[0x0][0x39c] ;  /* 0x0000e700ff0d2b82 */ /* 0x000ee20000000800 */
[----:B0-----:R-:W-:-:S07]  /*0840*/  @P1 IMAD R29, R22, R27, R10 ;  /* 0x0000001b161d1224 */ /* 0x001fce00078e020a */
[----:B------:R-:W0:Y:S01]  /*0850*/  @P2 LDC.64 R16, c[0x0][0x380] ;  /* 0x0000e000ff102b82 */ /* 0x000e220000000a00 */
[----:B-1----:R-:W-:Y:S01]  /*0860*/  @P1 IMAD.WIDE R24, R29, 0x4, R24 ;  /* 0x000000041d181825 */ /* 0x002fe200078e0218 */
[----:B------:R-:W-:Y:S02]  /*0870*/  @P1 IADD3 R29, PT, PT, R18, R9, RZ ;  /* 0x00000009121d1210 */ /* 0x000fe40007ffe0ff */
[----:B------:R-:W-:-:S04]  /*0880*/  @P1 IADD3 R9, PT, PT, R9, 0x2, RZ ;  /* 0x0000000209091810 */ /* 0x000fc80007ffe0ff */
[----:B------:R-:W1:Y:S01]  /*0890*/  @P2 LDC.64 R14, c[0x0][0x390] ;  /* 0x0000e400ff0e2b82 */ /* 0x000e620000000a00 */
[-C--:B------:R-:W-:Y:S01]  /*08a0*/  @P2 IADD3 R22, PT, PT, R19, R9.reuse, RZ ;  /* 0x0000000913162210 */ /* 0x080fe20007ffe0ff */
[----:B--2---:R-:W-:Y:S01]  /*08b0*/  @P1 IMAD.WIDE R20, R29, 0x4, R20 ;  /* 0x000000041d141825 */ /* 0x004fe200078e0214 */
[----:B------:R-:W-:-:S03]  /*08c0*/  @P2 IADD3 R9, PT, PT, R18, R9, RZ ;  /* 0x0000000912092210 */ /* 0x000fc60007ffe0ff */
[----:B------:R-:W-:Y:S02]  /*08d0*/  @P1 IMAD.WIDE.U32 R18, R27, 0x4, R24 ;  /* 0x000000041b121825 */ /* 0x000fe400078e0018 */
[----:B------:R-:W2:Y:S02]  /*08e0*/  @P1 LDG.E R24, desc[UR6][R24.64] ;  /* 0x0000000618181981 */ /* 0x000ea4000c1e1900 */
[----:B---3--:R-:W-:Y:S02]  /*08f0*/  @P2 IMAD R13, R22, R13, R10 ;  /* 0x0000000d160d2224 */ /* 0x008fe400078e020a */
[----:B------:R-:W2:Y:S02]  /*0900*/  @P1 LDG.E R22, desc[UR6][R20.64] ;  /* 0x0000000614161981 */ /* 0x000ea4000c1e1900 */
[----:B0-----:R-:W-:Y:S02]  /*0910*/  @P2 IMAD.WIDE R16, R13, 0x4, R16 ;  /* 0x000000040d102825 */ /* 0x001fe400078e0210 */
[----:B------:R-:W3:Y:S04]  /*0920*/  @P1 LDG.E R18, desc[UR6][R18.64] ;  /* 0x0000000612121981 */ /* 0x000ee8000c1e1900 */
[----:B------:R-:W3:Y:S01]  /*0930*/  @P1 LDG.E R13, desc[UR6][R20.64+0x4] ;  /* 0x00000406140d1981 */ /* 0x000ee2000c1e1900 */
[----:B-1----:R-:W-:-:S03]  /*0940*/  @P2 IMAD.WIDE R14, R9, 0x4, R14 ;  /* 0x00000004090e2825 */ /* 0x002fc600078e020e */
[----:B------:R-:W4:Y:S04]  /*0950*/  @P2 LDG.E R16, desc[UR6][R16.64] ;  /* 0x0000000610102981 */ /* 0x000f28000c1e1900 */
[----:B------:R-:W4:Y:S01]  /*0960*/  @P2 LDG.E R14, desc[UR6][R14.64] ;  /* 0x000000060e0e2981 */ /* 0x000f22000c1e1900 */
[----:B--2---:R-:W-:-:S04]  /*0970*/  @P1 FFMA R9, R24, R22, R23 ;  /* 0x0000001618091223 */ /* 0x004fc80000000017 */
[----:B---3--:R-:W-:-:S04]  /*0980*/  @P1 FFMA R23, R18, R13, R9 ;  /* 0x0000000d12171223 */ /* 0x008fc80000000009 */
[----:B----4-:R-:W-:-:S07]  /*0990*/  @P2 FFMA R23, R16, R14, R23 ;  /* 0x0000000e10172223 */ /* 0x010fce0000000017 */
.L_x_36:
[----:B------:R-:W-:Y:S05]  /*09a0*/  @P0 BRA `(.L_x_38) ;  /* 0xfffffff800280947 */ /* 0x000fea000383ffff */
[----:B------:R-:W0:Y:S01]  /*09b0*/  LDCU UR8, c[0x0][0x39c] ;  /* 0x00007380ff0877ac */ /* 0x000e220008000800 */
[----:B------:R-:W-:-:S04]  /*09c0*/  IADD3 R10, PT, PT, R10, 0x1, RZ ;  /* 0x000000010a0a7810 */ /* 0x000fc80007ffe0ff */
[----:B0-----:R-:W-:-:S13]  /*09d0*/  ISETP.NE.AND P0, PT, R10, UR8, PT ;  /* 0x000000080a007c0c */ /* 0x001fda000bf05270 */
[----:B------:R-:W-:Y:S05]  /*09e0*/  @P0 BRA `(.L_x_39) ;  /* 0xfffffff8000c0947 */ /* 0x000fea000383ffff */
[----:B------:R-:W0:Y:S01]  /*09f0*/  LDCU UR8, c[0x0][0x398] ;  /* 0x00007300ff0877ac */ /* 0x000e220008000800 */
[----:B------:R-:W1:Y:S01]  /*0a00*/  LDC.64 R10, c[0x0][0x388] ;  /* 0x0000e200ff0a7b82 */ /* 0x000e620000000a00 */
[----:B0-----:R-:W-:Y:S02]  /*0a10*/  IMAD R9, R2, UR8, R7 ;  /* 0x0000000802097c24 */ /* 0x001fe4000f8e0207 */
[----:B------:R-:W-:-:S05]  /*0a20*/  VIADD R7, R7, 0x1 ;  /* 0x0000000107077836 */ /* 0x000fca0000000000 */
[----:B------:R-:W-:Y:S01]  /*0a30*/  ISETP.NE.AND P0, PT, R7, UR8, PT ;  /* 0x0000000807007c0c */ /* 0x000fe2000bf05270 */
[----:B-1----:R-:W-:-:S05]  /*0a40*/  IMAD.WIDE R10, R9, 0x4, R10 ;  /* 0x00000004090a7825 */ /* 0x002fca00078e020a */
[----:B------:R0:W-:Y:S07]  /*0a50*/  STG.E desc[UR6][R10.64], R23 ;  /* 0x000000170a007986 */ /* 0x0001ee000c101906 */
[----:B------:R-:W-:Y:S05]  /*0a60*/  @!P0 EXIT ;  /* 0x000000000000894d */ /* 0x000fea0003800000 */
[----:B------:R-:W-:Y:S05]  /*0a70*/  BRA `(.L_x_40) ;  /* 0xfffffff400e07947 */ /* 0x000fea000383ffff */
.L_x_33:
[C---:B------:R-:W-:Y:S01]  /*0a80*/  ISETP.GE.U32.AND P0, PT, R5.reuse, 0x8, PT ;  /* 0x000000080500780c */ /* 0x040fe20003f06070 */
[----:B------:R-:W-:Y:S01]  /*0a90*/  HFMA2 R0, -RZ, RZ, 0, 0 ;  /* 0x00000000ff007431 */ /* 0x000fe200000001ff */
[----:B------:R-:W-:-:S04]  /*0aa0*/  LOP3.LUT R3, R5, 0x7, RZ, 0xc0, !PT ;  /* 0x0000000705037812 */ /* 0x000fc800078ec0ff */
[----:B------:R-:W-:-:S07]  /*0ab0*/  ISETP.NE.AND P1, PT, R3, RZ, PT ;  /* 0x000000ff0300720c */ /* 0x000fce0003f25270 */
[----:B------:R-:W-:Y:S06]  /*0ac0*/  @!P0 BRA `(.L_x_41) ;  /* 0x0000000000408947 */ /* 0x000fec0003800000 */
[----:B------:R-:W0:Y:S01]  /*0ad0*/  LDC.64 R8, c[0x0][0x388] ;  /* 0x0000e200ff087b82 */ /* 0x000e220000000a00 */
[----:B------:R-:W-:Y:S01]  /*0ae0*/  LOP3.LUT R0, R5, 0x7ffffff8, RZ, 0xc0, !PT ;  /* 0x7ffffff805007812 */ /* 0x000fe200078ec0ff */
[----:B------:R-:W-:-:S06]  /*0af0*/  UMOV UR4, URZ ;  /* 0x000000ff00047c82 */ /* 0x000fcc0008000000 */
.L_x_42:
[----:B-1----:R-:W-:Y:S01]  /*0b00*/  IMAD R7, R2, R5, UR4 ;  /* 0x0000000402077e24 */ /* 0x002fe2000f8e0205 */
[----:B------:R-:W-:-:S03]  /*0b10*/  UIADD3 UR4, UPT, UPT, UR4, 0x8, URZ ;  /* 0x0000000804047890 */ /* 0x000fc6000fffe0ff */
[----:B0-----:R-:W-:-:S03]  /*0b20*/  IMAD.WIDE R6, R7, 0x4, R8 ;  /* 0x0000000407067825 */ /* 0x001fc600078e0208 */
[----:B------:R-:W-:Y:S02]  /*0b30*/  ISETP.NE.AND P0, PT, R0, UR4, PT ;  /* 0x0000000400007c0c */ /* 0x000fe4000bf05270 */
        /* <DEDUP_REMOVED lines=9> */
.L_x_41:
[----:B------:R-:W-:Y:S05]  /*0bd0*/  @!P1 EXIT ;  /* 0x000000000000994d */ /* 0x000fea0003800000 */
[----:B------:R-:W-:Y:S02]  /*0be0*/  ISETP.GE.U32.AND P0, PT, R3, 0x4, PT ;  /* 0x000000040300780c */ /* 0x000fe40003f06070 */
[----:B------:R-:W-:-:S04]  /*0bf0*/  LOP3.LUT R4, R5, 0x3, RZ, 0xc0, !PT ;  /* 0x0000000305047812 */ /* 0x000fc800078ec0ff */
[----:B------:R-:W-:-:S07]  /*0c00*/  ISETP.NE.AND P1, PT, R4, RZ, PT ;  /* 0x000000ff0400720c */ /* 0x000fce0003f25270 */
[----:B------:R-:W-:Y:S06]  /*0c10*/  @!P0 BRA `(.L_x_43) ;  /* 0x0000000000208947 */ /* 0x000fec0003800000 */
        /* <DEDUP_REMOVED lines=8> */
.L_x_43:
[----:B------:R-:W-:Y:S05]  /*0ca0*/  @!P1 EXIT ;  /* 0x000000000000994d */ /* 0x000fea0003800000 */
[----:B------:R-:W-:Y:S02]  /*0cb0*/  ISETP.NE.AND P0, PT, R4, 0x1, PT ;  /* 0x000000010400780c */ /* 0x000fe40003f05270 */
[----:B------:R-:W-:-:S04]  /*0cc0*/  LOP3.LUT R4, R5, 0x1, RZ, 0xc0, !PT ;  /* 0x0000000105047812 */ /* 0x000fc800078ec0ff */
[----:B------:R-:W-:-:S07]  /*0cd0*/  ISETP.NE.U32.AND P1, PT, R4, 0x1, PT ;  /* 0x000000010400780c */ /* 0x000fce0003f25070 */
        /* <DEDUP_REMOVED lines=12> */
.L_x_32:
[C---:B------:R-:W-:Y:S02]  /*0da0*/  ISETP.GE.U32.AND P0, PT, R5.reuse, 0x8, PT ;  /* 0x000000080500780c */ /* 0x040fe40003f06070 */
[----:B------:R-:W-:Y:S02]  /*0db0*/  LOP3.LUT R3, R5, 0x7, RZ, 0xc0, !PT ;  /* 0x0000000705037812 */ /* 0x000fe400078ec0ff */
[----:B------:R-:W-:Y:S02]  /*0dc0*/  MOV R0, RZ ;  /* 0x000000ff00007202 */ /* 0x000fe40000000f00 */
[----:B------:R-:W-:-:S07]  /*0dd0*/  ISETP.NE.AND P1, PT, R3, RZ, PT ;  /* 0x000000ff0300720c */ /* 0x000fce0003f25270 */
[----:B------:R-:W-:Y:S06]  /*0de0*/  @!P0 BRA `(.L_x_44) ;  /* 0x0000000000408947 */ /* 0x000fec0003800000 */
[----:B------:R-:W0:Y:S01]  /*0df0*/  LDC.64 R8, c[0x0][0x388] ;  /* 0x0000e200ff087b82 */ /* 0x000e220000000a00 */
[----:B------:R-:W-:Y:S01]  /*0e00*/  LOP3.LUT R0, R5, 0x7ffffff8, RZ, 0xc0, !PT ;  /* 0x7ffffff805007812 */ /* 0x000fe200078ec0ff */
[----:B------:R-:W-:-:S06]  /*0e10*/  UMOV UR4, URZ ;  /* 0x000000ff00047c82 */ /* 0x000fcc0008000000 */
.L_x_45:
        /* <DEDUP_REMOVED lines=13> */
.L_x_44:
        /* <DEDUP_REMOVED lines=13> */
.L_x_46:
        /* <DEDUP_REMOVED lines=16> */
.L_x_47:
        /* <DEDUP_REMOVED lines=12> */
.L_x_52:


//--------------------- .nv.shared.reserved.0     --------------------------
	.section	.nv.shared.reserved.0,"aw",@nobits
	.weak		__nv_reservedSMEM_offset_0_alias
	.size		__nv_reservedSMEM_offset_0_alias, 0, 64
	.other		__nv_reservedSMEM_offset_0_alias,@"STO_CUDA_RESERVED_SHARED STV_DEFAULT"
__nv_reservedSMEM_offset_0_alias:
	.zero		0
	.zero		64


//--------------------- .nv.constant0._Z13filter_kernelPfiii --------------------------
	.section	.nv.constant0._Z13filter_kernelPfiii,"a",@progbits
	.sectionflags	@""
	.align	4
.nv.constant0._Z13filter_kernelPfiii:
	.zero		916


//--------------------- .nv.constant0._Z27improved_convolution_kernelPfS_S_iiiiiii --------------------------
	.section	.nv.constant0._Z27improved_convolution_kernelPfS_S_iiiiiii,"a",@progbits
	.sectionflags	@""
	.align	4
.nv.constant0._Z27improved_convolution_kernelPfS_S_iiiiiii:
	.zero		948


//--------------------- .nv.constant0._Z18convolution_kernelPfS_S_iiiiiii --------------------------
	.section	.nv.constant0._Z18convolution_kernelPfS_S_iiiiiii,"a",@progbits
	.sectionflags	@""
	.align	4
.nv.constant0._Z18convolution_kernelPfS_S_iiiiiii:
	.zero		948


//--------------------- SYMBOLS --------------------------

	.type		.nv.reservedSmem.offset0,@object
	.size		.nv.reservedSmem.offset0,0x4
